//
// Generated by NVIDIA NVVM Compiler
//
// Compiler Build ID: CL-36424714
// Cuda compilation tools, release 13.0, V13.0.88
// Based on NVVM 20.0.0
//

.version 9.0
.target sm_100
.address_size 64

	// .globl	_Z11errorKernelPfS_S_S_ii

.visible .entry _Z11errorKernelPfS_S_S_ii(
	.param .u64 .ptr .align 1 _Z11errorKernelPfS_S_S_ii_param_0,
	.param .u64 .ptr .align 1 _Z11errorKernelPfS_S_S_ii_param_1,
	.param .u64 .ptr .align 1 _Z11errorKernelPfS_S_S_ii_param_2,
	.param .u64 .ptr .align 1 _Z11errorKernelPfS_S_S_ii_param_3,
	.param .u32 _Z11errorKernelPfS_S_S_ii_param_4,
	.param .u32 _Z11errorKernelPfS_S_S_ii_param_5
)
{
	.reg .pred 	%p<10>;
	.reg .b32 	%r<49>;
	.reg .b32 	%f<98>;
	.reg .b64 	%rd<61>;

	ld.param.u64 	%rd10, [_Z11errorKernelPfS_S_S_ii_param_0];
	ld.param.u64 	%rd11, [_Z11errorKernelPfS_S_S_ii_param_1];
	ld.param.u64 	%rd12, [_Z11errorKernelPfS_S_S_ii_param_2];
	ld.param.u64 	%rd13, [_Z11errorKernelPfS_S_S_ii_param_3];
	ld.param.u32 	%r20, [_Z11errorKernelPfS_S_S_ii_param_4];
	ld.param.u32 	%r21, [_Z11errorKernelPfS_S_S_ii_param_5];
	cvta.to.global.u64 	%rd1, %rd13;
	cvta.to.global.u64 	%rd2, %rd12;
	cvta.to.global.u64 	%rd3, %rd11;
	mov.u32 	%r22, %ctaid.y;
	mov.u32 	%r23, %ntid.y;
	mov.u32 	%r24, %tid.y;
	mad.lo.s32 	%r1, %r22, %r23, %r24;
	mov.u32 	%r25, %ctaid.x;
	mov.u32 	%r26, %ntid.x;
	mov.u32 	%r27, %tid.x;
	mad.lo.s32 	%r2, %r25, %r26, %r27;
	mov.u32 	%r28, %ctaid.z;
	mov.u32 	%r29, %ntid.z;
	mov.u32 	%r30, %tid.z;
	mad.lo.s32 	%r3, %r28, %r29, %r30;
	setp.lt.s32 	%p1, %r21, 1;
	mov.f32 	%f97, 0f00000000;
	@%p1 bra 	$L__BB0_12;
	mul.lo.s32 	%r4, %r21, %r1;
	mul.lo.s32 	%r5, %r21, %r2;
	mul.lo.s32 	%r6, %r21, %r3;
	and.b32  	%r7, %r21, 7;
	setp.lt.u32 	%p2, %r21, 8;
	mov.f32 	%f97, 0f00000000;
	mov.b32 	%r47, 0;
	@%p2 bra 	$L__BB0_4;
	and.b32  	%r47, %r21, 2147483640;
	neg.s32 	%r45, %r47;
	mul.wide.u32 	%rd14, %r4, 4;
	add.s64 	%rd15, %rd14, %rd3;
	add.s64 	%rd60, %rd15, 16;
	mul.wide.u32 	%rd16, %r6, 4;
	add.s64 	%rd17, %rd16, %rd1;
	add.s64 	%rd59, %rd17, 16;
	mov.f32 	%f97, 0f00000000;
	mov.u32 	%r44, %r5;
$L__BB0_3:
	.pragma "nounroll";
	mul.wide.s32 	%rd18, %r44, 4;
	add.s64 	%rd19, %rd2, %rd18;
	ld.global.f32 	%f17, [%rd60+-16];
	ld.global.f32 	%f18, [%rd19];
	mul.f32 	%f19, %f17, %f18;
	ld.global.f32 	%f20, [%rd59+-16];
	fma.rn.f32 	%f21, %f19, %f20, %f97;
	ld.global.f32 	%f22, [%rd60+-12];
	ld.global.f32 	%f23, [%rd19+4];
	mul.f32 	%f24, %f22, %f23;
	ld.global.f32 	%f25, [%rd59+-12];
	fma.rn.f32 	%f26, %f24, %f25, %f21;
	ld.global.f32 	%f27, [%rd60+-8];
	ld.global.f32 	%f28, [%rd19+8];
	mul.f32 	%f29, %f27, %f28;
	ld.global.f32 	%f30, [%rd59+-8];
	fma.rn.f32 	%f31, %f29, %f30, %f26;
	ld.global.f32 	%f32, [%rd60+-4];
	ld.global.f32 	%f33, [%rd19+12];
	mul.f32 	%f34, %f32, %f33;
	ld.global.f32 	%f35, [%rd59+-4];
	fma.rn.f32 	%f36, %f34, %f35, %f31;
	ld.global.f32 	%f37, [%rd60];
	ld.global.f32 	%f38, [%rd19+16];
	mul.f32 	%f39, %f37, %f38;
	ld.global.f32 	%f40, [%rd59];
	fma.rn.f32 	%f41, %f39, %f40, %f36;
	ld.global.f32 	%f42, [%rd60+4];
	ld.global.f32 	%f43, [%rd19+20];
	mul.f32 	%f44, %f42, %f43;
	ld.global.f32 	%f45, [%rd59+4];
	fma.rn.f32 	%f46, %f44, %f45, %f41;
	ld.global.f32 	%f47, [%rd60+8];
	ld.global.f32 	%f48, [%rd19+24];
	mul.f32 	%f49, %f47, %f48;
	ld.global.f32 	%f50, [%rd59+8];
	fma.rn.f32 	%f51, %f49, %f50, %f46;
	ld.global.f32 	%f52, [%rd60+12];
	ld.global.f32 	%f53, [%rd19+28];
	mul.f32 	%f54, %f52, %f53;
	ld.global.f32 	%f55, [%rd59+12];
	fma.rn.f32 	%f97, %f54, %f55, %f51;
	add.s32 	%r45, %r45, 8;
	add.s64 	%rd60, %rd60, 32;
	add.s32 	%r44, %r44, 8;
	add.s64 	%rd59, %rd59, 32;
	setp.ne.s32 	%p3, %r45, 0;
	@%p3 bra 	$L__BB0_3;
$L__BB0_4:
	setp.eq.s32 	%p4, %r7, 0;
	@%p4 bra 	$L__BB0_12;
	and.b32  	%r15, %r21, 3;
	setp.lt.u32 	%p5, %r7, 4;
	@%p5 bra 	$L__BB0_7;
	add.s32 	%r32, %r47, %r4;
	mul.wide.u32 	%rd20, %r32, 4;
	add.s64 	%rd21, %rd3, %rd20;
	ld.global.f32 	%f57, [%rd21];
	add.s32 	%r33, %r47, %r5;
	mul.wide.s32 	%rd22, %r33, 4;
	add.s64 	%rd23, %rd2, %rd22;
	ld.global.f32 	%f58, [%rd23];
	mul.f32 	%f59, %f57, %f58;
	add.s32 	%r34, %r47, %r6;
	mul.wide.u32 	%rd24, %r34, 4;
	add.s64 	%rd25, %rd1, %rd24;
	ld.global.f32 	%f60, [%rd25];
	fma.rn.f32 	%f61, %f59, %f60, %f97;
	cvt.u64.u32 	%rd26, %r4;
	cvt.u64.u32 	%rd27, %r47;
	add.s64 	%rd28, %rd27, %rd26;
	shl.b64 	%rd29, %rd28, 2;
	add.s64 	%rd30, %rd3, %rd29;
	ld.global.f32 	%f62, [%rd30+4];
	ld.global.f32 	%f63, [%rd23+4];
	mul.f32 	%f64, %f62, %f63;
	cvt.u64.u32 	%rd31, %r6;
	add.s64 	%rd32, %rd27, %rd31;
	shl.b64 	%rd33, %rd32, 2;
	add.s64 	%rd34, %rd1, %rd33;
	ld.global.f32 	%f65, [%rd34+4];
	fma.rn.f32 	%f66, %f64, %f65, %f61;
	ld.global.f32 	%f67, [%rd30+8];
	ld.global.f32 	%f68, [%rd23+8];
	mul.f32 	%f69, %f67, %f68;
	ld.global.f32 	%f70, [%rd34+8];
	fma.rn.f32 	%f71, %f69, %f70, %f66;
	ld.global.f32 	%f72, [%rd30+12];
	ld.global.f32 	%f73, [%rd23+12];
	mul.f32 	%f74, %f72, %f73;
	ld.global.f32 	%f75, [%rd34+12];
	fma.rn.f32 	%f97, %f74, %f75, %f71;
	add.s32 	%r47, %r47, 4;
$L__BB0_7:
	setp.eq.s32 	%p6, %r15, 0;
	@%p6 bra 	$L__BB0_12;
	setp.eq.s32 	%p7, %r15, 1;
	@%p7 bra 	$L__BB0_10;
	add.s32 	%r35, %r47, %r4;
	mul.wide.u32 	%rd35, %r35, 4;
	add.s64 	%rd36, %rd3, %rd35;
	ld.global.f32 	%f77, [%rd36];
	add.s32 	%r36, %r47, %r5;
	mul.wide.s32 	%rd37, %r36, 4;
	add.s64 	%rd38, %rd2, %rd37;
	ld.global.f32 	%f78, [%rd38];
	mul.f32 	%f79, %f77, %f78;
	add.s32 	%r37, %r47, %r6;
	mul.wide.u32 	%rd39, %r37, 4;
	add.s64 	%rd40, %rd1, %rd39;
	ld.global.f32 	%f80, [%rd40];
	fma.rn.f32 	%f81, %f79, %f80, %f97;
	cvt.u64.u32 	%rd41, %r4;
	cvt.u64.u32 	%rd42, %r47;
	add.s64 	%rd43, %rd42, %rd41;
	shl.b64 	%rd44, %rd43, 2;
	add.s64 	%rd45, %rd3, %rd44;
	ld.global.f32 	%f82, [%rd45+4];
	ld.global.f32 	%f83, [%rd38+4];
	mul.f32 	%f84, %f82, %f83;
	cvt.u64.u32 	%rd46, %r6;
	add.s64 	%rd47, %rd42, %rd46;
	shl.b64 	%rd48, %rd47, 2;
	add.s64 	%rd49, %rd1, %rd48;
	ld.global.f32 	%f85, [%rd49+4];
	fma.rn.f32 	%f97, %f84, %f85, %f81;
	add.s32 	%r47, %r47, 2;
$L__BB0_10:
	and.b32  	%r38, %r21, 1;
	setp.eq.b32 	%p8, %r38, 1;
	not.pred 	%p9, %p8;
	@%p9 bra 	$L__BB0_12;
	add.s32 	%r39, %r47, %r4;
	mul.wide.u32 	%rd50, %r39, 4;
	add.s64 	%rd51, %rd3, %rd50;
	ld.global.f32 	%f86, [%rd51];
	add.s32 	%r40, %r47, %r5;
	mul.wide.s32 	%rd52, %r40, 4;
	add.s64 	%rd53, %rd2, %rd52;
	ld.global.f32 	%f87, [%rd53];
	mul.f32 	%f88, %f86, %f87;
	add.s32 	%r41, %r47, %r6;
	mul.wide.u32 	%rd54, %r41, 4;
	add.s64 	%rd55, %rd1, %rd54;
	ld.global.f32 	%f89, [%rd55];
	fma.rn.f32 	%f97, %f88, %f89, %f97;
$L__BB0_12:
	cvta.to.global.u64 	%rd56, %rd10;
	mad.lo.s32 	%r42, %r20, %r3, %r1;
	mad.lo.s32 	%r43, %r42, %r20, %r2;
	mul.wide.s32 	%rd57, %r43, 4;
	add.s64 	%rd58, %rd56, %rd57;
	st.global.f32 	[%rd58], %f97;
	ret;

}
	// .globl	_Z13factorAKernelPfS_S_S_S_S_ii
.visible .entry _Z13factorAKernelPfS_S_S_S_S_ii(
	.param .u64 .ptr .align 1 _Z13factorAKernelPfS_S_S_S_S_ii_param_0,
	.param .u64 .ptr .align 1 _Z13factorAKernelPfS_S_S_S_S_ii_param_1,
	.param .u64 .ptr .align 1 _Z13factorAKernelPfS_S_S_S_S_ii_param_2,
	.param .u64 .ptr .align 1 _Z13factorAKernelPfS_S_S_S_S_ii_param_3,
	.param .u64 .ptr .align 1 _Z13factorAKernelPfS_S_S_S_S_ii_param_4,
	.param .u64 .ptr .align 1 _Z13factorAKernelPfS_S_S_S_S_ii_param_5,
	.param .u32 _Z13factorAKernelPfS_S_S_S_S_ii_param_6,
	.param .u32 _Z13factorAKernelPfS_S_S_S_S_ii_param_7
)
{
	.reg .pred 	%p<10>;
	.reg .b32 	%r<110>;
	.reg .b32 	%f<153>;
	.reg .b64 	%rd<88>;

	ld.param.u64 	%rd7, [_Z13factorAKernelPfS_S_S_S_S_ii_param_0];
	ld.param.u64 	%rd8, [_Z13factorAKernelPfS_S_S_S_S_ii_param_1];
	ld.param.u64 	%rd9, [_Z13factorAKernelPfS_S_S_S_S_ii_param_4];
	ld.param.u32 	%r54, [_Z13factorAKernelPfS_S_S_S_S_ii_param_6];
	ld.param.u32 	%r55, [_Z13factorAKernelPfS_S_S_S_S_ii_param_7];
	cvta.to.global.u64 	%rd1, %rd8;
	cvta.to.global.u64 	%rd2, %rd7;
	cvta.to.global.u64 	%rd3, %rd9;
	mov.u32 	%r56, %ctaid.y;
	mov.u32 	%r57, %ntid.y;
	mul.lo.s32 	%r1, %r56, %r57;
	mov.u32 	%r2, %tid.y;
	add.s32 	%r3, %r1, %r2;
	mov.u32 	%r58, %ctaid.x;
	mov.u32 	%r59, %ntid.x;
	mov.u32 	%r60, %tid.x;
	mad.lo.s32 	%r4, %r58, %r59, %r60;
	setp.lt.s32 	%p1, %r54, 1;
	mov.f32 	%f152, 0f3F800000;
	@%p1 bra 	$L__BB1_15;
	and.b32  	%r5, %r54, 7;
	and.b32  	%r6, %r54, 2147483640;
	and.b32  	%r7, %r54, 1;
	neg.s32 	%r8, %r6;
	shl.b32 	%r9, %r55, 3;
	add.s32 	%r62, %r2, %r54;
	add.s32 	%r63, %r62, %r1;
	mul.lo.s32 	%r10, %r54, %r63;
	mul.lo.s32 	%r64, %r54, %r54;
	shl.b32 	%r11, %r64, 3;
	shl.b32 	%r65, %r54, 1;
	add.s32 	%r66, %r3, %r65;
	mul.lo.s32 	%r12, %r54, %r66;
	mad.lo.s32 	%r67, %r54, 3, %r3;
	mul.lo.s32 	%r13, %r54, %r67;
	shl.b32 	%r68, %r54, 2;
	add.s32 	%r69, %r3, %r68;
	mul.lo.s32 	%r14, %r54, %r69;
	mad.lo.s32 	%r70, %r54, 5, %r3;
	mul.lo.s32 	%r15, %r54, %r70;
	mad.lo.s32 	%r71, %r54, 6, %r3;
	mul.lo.s32 	%r16, %r54, %r71;
	mad.lo.s32 	%r72, %r54, 7, %r3;
	mul.lo.s32 	%r17, %r54, %r72;
	mul.lo.s32 	%r18, %r54, %r3;
	mov.f32 	%f151, 0f3DCCCCCD;
	mov.b32 	%r96, 0;
	mul.wide.s32 	%rd70, %r55, 4;
	mov.f32 	%f150, %f151;
$L__BB1_2:
	ld.param.u64 	%rd86, [_Z13factorAKernelPfS_S_S_S_S_ii_param_3];
	add.s32 	%r74, %r54, -1;
	setp.lt.u32 	%p2, %r74, 7;
	mad.lo.s32 	%r75, %r96, %r55, %r4;
	cvta.to.global.u64 	%rd10, %rd86;
	mul.wide.s32 	%rd11, %r75, 4;
	add.s64 	%rd12, %rd10, %rd11;
	ld.global.f32 	%f3, [%rd12];
	mov.b32 	%r108, 0;
	@%p2 bra 	$L__BB1_5;
	add.s32 	%r104, %r10, %r96;
	add.s32 	%r103, %r12, %r96;
	add.s32 	%r102, %r13, %r96;
	add.s32 	%r101, %r14, %r96;
	add.s32 	%r100, %r15, %r96;
	add.s32 	%r99, %r16, %r96;
	add.s32 	%r98, %r17, %r96;
	add.s32 	%r97, %r18, %r96;
	mov.u32 	%r105, %r4;
	mov.u32 	%r106, %r8;
$L__BB1_4:
	.pragma "nounroll";
	mul.wide.s32 	%rd13, %r105, 4;
	add.s64 	%rd14, %rd3, %rd13;
	ld.global.f32 	%f33, [%rd14];
	mul.f32 	%f34, %f3, %f33;
	mul.wide.s32 	%rd15, %r97, 4;
	add.s64 	%rd16, %rd2, %rd15;
	ld.global.f32 	%f35, [%rd16];
	add.s64 	%rd17, %rd1, %rd15;
	ld.global.f32 	%f36, [%rd17];
	div.rn.f32 	%f37, %f35, %f36;
	fma.rn.f32 	%f38, %f34, %f37, %f150;
	add.f32 	%f39, %f151, %f34;
	mul.wide.s32 	%rd18, %r55, 4;
	add.s64 	%rd19, %rd14, %rd18;
	ld.global.f32 	%f40, [%rd19];
	mul.f32 	%f41, %f3, %f40;
	mul.wide.s32 	%rd20, %r104, 4;
	add.s64 	%rd21, %rd2, %rd20;
	ld.global.f32 	%f42, [%rd21];
	add.s64 	%rd22, %rd1, %rd20;
	ld.global.f32 	%f43, [%rd22];
	div.rn.f32 	%f44, %f42, %f43;
	fma.rn.f32 	%f45, %f41, %f44, %f38;
	add.f32 	%f46, %f39, %f41;
	add.s64 	%rd23, %rd19, %rd18;
	ld.global.f32 	%f47, [%rd23];
	mul.f32 	%f48, %f3, %f47;
	mul.wide.s32 	%rd24, %r103, 4;
	add.s64 	%rd25, %rd2, %rd24;
	ld.global.f32 	%f49, [%rd25];
	add.s64 	%rd26, %rd1, %rd24;
	ld.global.f32 	%f50, [%rd26];
	div.rn.f32 	%f51, %f49, %f50;
	fma.rn.f32 	%f52, %f48, %f51, %f45;
	add.f32 	%f53, %f46, %f48;
	add.s64 	%rd27, %rd23, %rd18;
	ld.global.f32 	%f54, [%rd27];
	mul.f32 	%f55, %f3, %f54;
	mul.wide.s32 	%rd28, %r102, 4;
	add.s64 	%rd29, %rd2, %rd28;
	ld.global.f32 	%f56, [%rd29];
	add.s64 	%rd30, %rd1, %rd28;
	ld.global.f32 	%f57, [%rd30];
	div.rn.f32 	%f58, %f56, %f57;
	fma.rn.f32 	%f59, %f55, %f58, %f52;
	add.f32 	%f60, %f53, %f55;
	add.s64 	%rd31, %rd27, %rd18;
	ld.global.f32 	%f61, [%rd31];
	mul.f32 	%f62, %f3, %f61;
	mul.wide.s32 	%rd32, %r101, 4;
	add.s64 	%rd33, %rd2, %rd32;
	ld.global.f32 	%f63, [%rd33];
	add.s64 	%rd34, %rd1, %rd32;
	ld.global.f32 	%f64, [%rd34];
	div.rn.f32 	%f65, %f63, %f64;
	fma.rn.f32 	%f66, %f62, %f65, %f59;
	add.f32 	%f67, %f60, %f62;
	add.s64 	%rd35, %rd31, %rd18;
	ld.global.f32 	%f68, [%rd35];
	mul.f32 	%f69, %f3, %f68;
	mul.wide.s32 	%rd36, %r100, 4;
	add.s64 	%rd37, %rd2, %rd36;
	ld.global.f32 	%f70, [%rd37];
	add.s64 	%rd38, %rd1, %rd36;
	ld.global.f32 	%f71, [%rd38];
	div.rn.f32 	%f72, %f70, %f71;
	fma.rn.f32 	%f73, %f69, %f72, %f66;
	add.f32 	%f74, %f67, %f69;
	add.s64 	%rd39, %rd35, %rd18;
	ld.global.f32 	%f75, [%rd39];
	mul.f32 	%f76, %f3, %f75;
	mul.wide.s32 	%rd40, %r99, 4;
	add.s64 	%rd41, %rd2, %rd40;
	ld.global.f32 	%f77, [%rd41];
	add.s64 	%rd42, %rd1, %rd40;
	ld.global.f32 	%f78, [%rd42];
	div.rn.f32 	%f79, %f77, %f78;
	fma.rn.f32 	%f80, %f76, %f79, %f73;
	add.f32 	%f81, %f74, %f76;
	add.s64 	%rd43, %rd39, %rd18;
	ld.global.f32 	%f82, [%rd43];
	mul.f32 	%f83, %f3, %f82;
	mul.wide.s32 	%rd44, %r98, 4;
	add.s64 	%rd45, %rd2, %rd44;
	ld.global.f32 	%f84, [%rd45];
	add.s64 	%rd46, %rd1, %rd44;
	ld.global.f32 	%f85, [%rd46];
	div.rn.f32 	%f86, %f84, %f85;
	fma.rn.f32 	%f150, %f83, %f86, %f80;
	add.f32 	%f151, %f81, %f83;
	add.s32 	%r106, %r106, 8;
	add.s32 	%r105, %r105, %r9;
	add.s32 	%r104, %r104, %r11;
	add.s32 	%r103, %r103, %r11;
	add.s32 	%r102, %r102, %r11;
	add.s32 	%r101, %r101, %r11;
	add.s32 	%r100, %r100, %r11;
	add.s32 	%r99, %r99, %r11;
	add.s32 	%r98, %r98, %r11;
	add.s32 	%r97, %r97, %r11;
	setp.ne.s32 	%p3, %r106, 0;
	mov.u32 	%r108, %r6;
	@%p3 bra 	$L__BB1_4;
$L__BB1_5:
	setp.eq.s32 	%p4, %r5, 0;
	@%p4 bra 	$L__BB1_13;
	add.s32 	%r76, %r5, -1;
	setp.lt.u32 	%p5, %r76, 3;
	@%p5 bra 	$L__BB1_8;
	mad.lo.s32 	%r77, %r108, %r55, %r4;
	mul.wide.s32 	%rd47, %r77, 4;
	add.s64 	%rd48, %rd3, %rd47;
	ld.global.f32 	%f88, [%rd48];
	mul.f32 	%f89, %f3, %f88;
	mad.lo.s32 	%r78, %r108, %r54, %r3;
	mad.lo.s32 	%r79, %r78, %r54, %r96;
	mul.wide.s32 	%rd49, %r79, 4;
	add.s64 	%rd50, %rd2, %rd49;
	ld.global.f32 	%f90, [%rd50];
	add.s64 	%rd51, %rd1, %rd49;
	ld.global.f32 	%f91, [%rd51];
	div.rn.f32 	%f92, %f90, %f91;
	fma.rn.f32 	%f93, %f89, %f92, %f150;
	add.f32 	%f94, %f151, %f89;
	mul.wide.s32 	%rd52, %r55, 4;
	add.s64 	%rd53, %rd48, %rd52;
	ld.global.f32 	%f95, [%rd53];
	mul.f32 	%f96, %f3, %f95;
	add.s32 	%r80, %r78, %r54;
	mad.lo.s32 	%r81, %r80, %r54, %r96;
	mul.wide.s32 	%rd54, %r81, 4;
	add.s64 	%rd55, %rd2, %rd54;
	ld.global.f32 	%f97, [%rd55];
	add.s64 	%rd56, %rd1, %rd54;
	ld.global.f32 	%f98, [%rd56];
	div.rn.f32 	%f99, %f97, %f98;
	fma.rn.f32 	%f100, %f96, %f99, %f93;
	add.f32 	%f101, %f94, %f96;
	add.s64 	%rd57, %rd53, %rd52;
	ld.global.f32 	%f102, [%rd57];
	mul.f32 	%f103, %f3, %f102;
	add.s32 	%r82, %r80, %r54;
	mad.lo.s32 	%r83, %r82, %r54, %r96;
	mul.wide.s32 	%rd58, %r83, 4;
	add.s64 	%rd59, %rd2, %rd58;
	ld.global.f32 	%f104, [%rd59];
	add.s64 	%rd60, %rd1, %rd58;
	ld.global.f32 	%f105, [%rd60];
	div.rn.f32 	%f106, %f104, %f105;
	fma.rn.f32 	%f107, %f103, %f106, %f100;
	add.f32 	%f108, %f101, %f103;
	add.s64 	%rd61, %rd57, %rd52;
	ld.global.f32 	%f109, [%rd61];
	mul.f32 	%f110, %f3, %f109;
	add.s32 	%r84, %r82, %r54;
	mad.lo.s32 	%r85, %r84, %r54, %r96;
	mul.wide.s32 	%rd62, %r85, 4;
	add.s64 	%rd63, %rd2, %rd62;
	ld.global.f32 	%f111, [%rd63];
	add.s64 	%rd64, %rd1, %rd62;
	ld.global.f32 	%f112, [%rd64];
	div.rn.f32 	%f113, %f111, %f112;
	fma.rn.f32 	%f150, %f110, %f113, %f107;
	add.f32 	%f151, %f108, %f110;
	add.s32 	%r108, %r108, 4;
$L__BB1_8:
	and.b32  	%r86, %r54, 3;
	setp.eq.s32 	%p6, %r86, 0;
	@%p6 bra 	$L__BB1_13;
	setp.eq.s32 	%p7, %r86, 1;
	@%p7 bra 	$L__BB1_11;
	mad.lo.s32 	%r87, %r108, %r55, %r4;
	mul.wide.s32 	%rd65, %r87, 4;
	add.s64 	%rd66, %rd3, %rd65;
	ld.global.f32 	%f115, [%rd66];
	mul.f32 	%f116, %f3, %f115;
	mad.lo.s32 	%r88, %r108, %r54, %r3;
	mad.lo.s32 	%r89, %r88, %r54, %r96;
	mul.wide.s32 	%rd67, %r89, 4;
	add.s64 	%rd68, %rd2, %rd67;
	ld.global.f32 	%f117, [%rd68];
	add.s64 	%rd69, %rd1, %rd67;
	ld.global.f32 	%f118, [%rd69];
	div.rn.f32 	%f119, %f117, %f118;
	fma.rn.f32 	%f120, %f116, %f119, %f150;
	add.f32 	%f121, %f151, %f116;
	add.s64 	%rd71, %rd66, %rd70;
	ld.global.f32 	%f122, [%rd71];
	mul.f32 	%f123, %f3, %f122;
	add.s32 	%r90, %r88, %r54;
	mad.lo.s32 	%r91, %r90, %r54, %r96;
	mul.wide.s32 	%rd72, %r91, 4;
	add.s64 	%rd73, %rd2, %rd72;
	ld.global.f32 	%f124, [%rd73];
	add.s64 	%rd74, %rd1, %rd72;
	ld.global.f32 	%f125, [%rd74];
	div.rn.f32 	%f126, %f124, %f125;
	fma.rn.f32 	%f150, %f123, %f126, %f120;
	add.f32 	%f151, %f121, %f123;
	add.s32 	%r108, %r108, 2;
$L__BB1_11:
	setp.eq.s32 	%p8, %r7, 0;
	@%p8 bra 	$L__BB1_13;
	mad.lo.s32 	%r92, %r108, %r55, %r4;
	mul.wide.s32 	%rd75, %r92, 4;
	add.s64 	%rd76, %rd3, %rd75;
	ld.global.f32 	%f127, [%rd76];
	mul.f32 	%f128, %f3, %f127;
	mad.lo.s32 	%r93, %r108, %r54, %r3;
	mad.lo.s32 	%r94, %r93, %r54, %r96;
	mul.wide.s32 	%rd77, %r94, 4;
	add.s64 	%rd78, %rd2, %rd77;
	ld.global.f32 	%f129, [%rd78];
	add.s64 	%rd79, %rd1, %rd77;
	ld.global.f32 	%f130, [%rd79];
	div.rn.f32 	%f131, %f129, %f130;
	fma.rn.f32 	%f150, %f128, %f131, %f150;
	add.f32 	%f151, %f151, %f128;
$L__BB1_13:
	add.s32 	%r96, %r96, 1;
	setp.ne.s32 	%p9, %r96, %r54;
	@%p9 bra 	$L__BB1_2;
	div.rn.f32 	%f152, %f150, %f151;
$L__BB1_15:
	ld.param.u64 	%rd87, [_Z13factorAKernelPfS_S_S_S_S_ii_param_5];
	ld.param.u64 	%rd85, [_Z13factorAKernelPfS_S_S_S_S_ii_param_2];
	cvta.to.global.u64 	%rd80, %rd85;
	cvta.to.global.u64 	%rd81, %rd87;
	mad.lo.s32 	%r95, %r55, %r3, %r4;
	mul.wide.s32 	%rd82, %r95, 4;
	add.s64 	%rd83, %rd80, %rd82;
	ld.global.f32 	%f132, [%rd83];
	mul.f32 	%f133, %f152, %f132;
	add.s64 	%rd84, %rd81, %rd82;
	st.global.f32 	[%rd84], %f133;
	ret;

}
	// .globl	_Z13factorBKernelPfS_S_S_S_S_ii
.visible .entry _Z13factorBKernelPfS_S_S_S_S_ii(
	.param .u64 .ptr .align 1 _Z13factorBKernelPfS_S_S_S_S_ii_param_0,
	.param .u64 .ptr .align 1 _Z13factorBKernelPfS_S_S_S_S_ii_param_1,
	.param .u64 .ptr .align 1 _Z13factorBKernelPfS_S_S_S_S_ii_param_2,
	.param .u64 .ptr .align 1 _Z13factorBKernelPfS_S_S_S_S_ii_param_3,
	.param .u64 .ptr .align 1 _Z13factorBKernelPfS_S_S_S_S_ii_param_4,
	.param .u64 .ptr .align 1 _Z13factorBKernelPfS_S_S_S_S_ii_param_5,
	.param .u32 _Z13factorBKernelPfS_S_S_S_S_ii_param_6,
	.param .u32 _Z13factorBKernelPfS_S_S_S_S_ii_param_7
)
{
	.reg .pred 	%p<10>;
	.reg .b32 	%r<104>;
	.reg .b32 	%f<153>;
	.reg .b64 	%rd<88>;

	ld.param.u64 	%rd7, [_Z13factorBKernelPfS_S_S_S_S_ii_param_0];
	ld.param.u64 	%rd8, [_Z13factorBKernelPfS_S_S_S_S_ii_param_1];
	ld.param.u64 	%rd9, [_Z13factorBKernelPfS_S_S_S_S_ii_param_4];
	ld.param.u32 	%r52, [_Z13factorBKernelPfS_S_S_S_S_ii_param_6];
	ld.param.u32 	%r53, [_Z13factorBKernelPfS_S_S_S_S_ii_param_7];
	cvta.to.global.u64 	%rd1, %rd8;
	cvta.to.global.u64 	%rd2, %rd7;
	cvta.to.global.u64 	%rd3, %rd9;
	mov.u32 	%r54, %ctaid.y;
	mov.u32 	%r55, %ntid.y;
	mov.u32 	%r56, %tid.y;
	mad.lo.s32 	%r1, %r54, %r55, %r56;
	mov.u32 	%r57, %ctaid.x;
	mov.u32 	%r58, %ntid.x;
	mov.u32 	%r59, %tid.x;
	mad.lo.s32 	%r2, %r57, %r58, %r59;
	setp.lt.s32 	%p1, %r52, 1;
	mov.f32 	%f152, 0f3F800000;
	@%p1 bra 	$L__BB2_15;
	add.s32 	%r3, %r52, -1;
	and.b32  	%r4, %r52, 7;
	and.b32  	%r5, %r52, 3;
	and.b32  	%r6, %r52, 2147483640;
	and.b32  	%r7, %r52, 1;
	neg.s32 	%r8, %r6;
	shl.b32 	%r9, %r53, 3;
	mul.lo.s32 	%r61, %r52, %r52;
	shl.b32 	%r10, %r61, 3;
	shl.b32 	%r11, %r52, 1;
	mul.lo.s32 	%r12, %r52, 3;
	shl.b32 	%r13, %r52, 2;
	mul.lo.s32 	%r14, %r52, 5;
	mul.lo.s32 	%r15, %r52, 6;
	mul.lo.s32 	%r16, %r52, 7;
	mov.f32 	%f151, 0f3DCCCCCD;
	mov.b32 	%r90, 0;
	mul.wide.s32 	%rd70, %r53, 4;
	mov.f32 	%f150, %f151;
$L__BB2_2:
	ld.param.u64 	%rd85, [_Z13factorBKernelPfS_S_S_S_S_ii_param_2];
	setp.lt.u32 	%p2, %r3, 7;
	mad.lo.s32 	%r63, %r90, %r53, %r2;
	cvta.to.global.u64 	%rd10, %rd85;
	mul.wide.s32 	%rd11, %r63, 4;
	add.s64 	%rd12, %rd10, %rd11;
	ld.global.f32 	%f3, [%rd12];
	mov.b32 	%r102, 0;
	@%p2 bra 	$L__BB2_5;
	add.s32 	%r64, %r52, %r90;
	mad.lo.s32 	%r98, %r52, %r64, %r1;
	add.s32 	%r65, %r11, %r90;
	mad.lo.s32 	%r97, %r52, %r65, %r1;
	add.s32 	%r66, %r12, %r90;
	mad.lo.s32 	%r96, %r52, %r66, %r1;
	add.s32 	%r67, %r13, %r90;
	mad.lo.s32 	%r95, %r52, %r67, %r1;
	add.s32 	%r68, %r14, %r90;
	mad.lo.s32 	%r94, %r52, %r68, %r1;
	add.s32 	%r69, %r15, %r90;
	mad.lo.s32 	%r93, %r52, %r69, %r1;
	add.s32 	%r70, %r16, %r90;
	mad.lo.s32 	%r92, %r52, %r70, %r1;
	mad.lo.s32 	%r91, %r52, %r90, %r1;
	mov.u32 	%r99, %r2;
	mov.u32 	%r100, %r8;
$L__BB2_4:
	.pragma "nounroll";
	mul.wide.s32 	%rd13, %r99, 4;
	add.s64 	%rd14, %rd3, %rd13;
	ld.global.f32 	%f33, [%rd14];
	mul.f32 	%f34, %f3, %f33;
	mul.wide.s32 	%rd15, %r91, 4;
	add.s64 	%rd16, %rd2, %rd15;
	ld.global.f32 	%f35, [%rd16];
	add.s64 	%rd17, %rd1, %rd15;
	ld.global.f32 	%f36, [%rd17];
	div.rn.f32 	%f37, %f35, %f36;
	fma.rn.f32 	%f38, %f34, %f37, %f150;
	add.f32 	%f39, %f151, %f34;
	mul.wide.s32 	%rd18, %r53, 4;
	add.s64 	%rd19, %rd14, %rd18;
	ld.global.f32 	%f40, [%rd19];
	mul.f32 	%f41, %f3, %f40;
	mul.wide.s32 	%rd20, %r98, 4;
	add.s64 	%rd21, %rd2, %rd20;
	ld.global.f32 	%f42, [%rd21];
	add.s64 	%rd22, %rd1, %rd20;
	ld.global.f32 	%f43, [%rd22];
	div.rn.f32 	%f44, %f42, %f43;
	fma.rn.f32 	%f45, %f41, %f44, %f38;
	add.f32 	%f46, %f39, %f41;
	add.s64 	%rd23, %rd19, %rd18;
	ld.global.f32 	%f47, [%rd23];
	mul.f32 	%f48, %f3, %f47;
	mul.wide.s32 	%rd24, %r97, 4;
	add.s64 	%rd25, %rd2, %rd24;
	ld.global.f32 	%f49, [%rd25];
	add.s64 	%rd26, %rd1, %rd24;
	ld.global.f32 	%f50, [%rd26];
	div.rn.f32 	%f51, %f49, %f50;
	fma.rn.f32 	%f52, %f48, %f51, %f45;
	add.f32 	%f53, %f46, %f48;
	add.s64 	%rd27, %rd23, %rd18;
	ld.global.f32 	%f54, [%rd27];
	mul.f32 	%f55, %f3, %f54;
	mul.wide.s32 	%rd28, %r96, 4;
	add.s64 	%rd29, %rd2, %rd28;
	ld.global.f32 	%f56, [%rd29];
	add.s64 	%rd30, %rd1, %rd28;
	ld.global.f32 	%f57, [%rd30];
	div.rn.f32 	%f58, %f56, %f57;
	fma.rn.f32 	%f59, %f55, %f58, %f52;
	add.f32 	%f60, %f53, %f55;
	add.s64 	%rd31, %rd27, %rd18;
	ld.global.f32 	%f61, [%rd31];
	mul.f32 	%f62, %f3, %f61;
	mul.wide.s32 	%rd32, %r95, 4;
	add.s64 	%rd33, %rd2, %rd32;
	ld.global.f32 	%f63, [%rd33];
	add.s64 	%rd34, %rd1, %rd32;
	ld.global.f32 	%f64, [%rd34];
	div.rn.f32 	%f65, %f63, %f64;
	fma.rn.f32 	%f66, %f62, %f65, %f59;
	add.f32 	%f67, %f60, %f62;
	add.s64 	%rd35, %rd31, %rd18;
	ld.global.f32 	%f68, [%rd35];
	mul.f32 	%f69, %f3, %f68;
	mul.wide.s32 	%rd36, %r94, 4;
	add.s64 	%rd37, %rd2, %rd36;
	ld.global.f32 	%f70, [%rd37];
	add.s64 	%rd38, %rd1, %rd36;
	ld.global.f32 	%f71, [%rd38];
	div.rn.f32 	%f72, %f70, %f71;
	fma.rn.f32 	%f73, %f69, %f72, %f66;
	add.f32 	%f74, %f67, %f69;
	add.s64 	%rd39, %rd35, %rd18;
	ld.global.f32 	%f75, [%rd39];
	mul.f32 	%f76, %f3, %f75;
	mul.wide.s32 	%rd40, %r93, 4;
	add.s64 	%rd41, %rd2, %rd40;
	ld.global.f32 	%f77, [%rd41];
	add.s64 	%rd42, %rd1, %rd40;
	ld.global.f32 	%f78, [%rd42];
	div.rn.f32 	%f79, %f77, %f78;
	fma.rn.f32 	%f80, %f76, %f79, %f73;
	add.f32 	%f81, %f74, %f76;
	add.s64 	%rd43, %rd39, %rd18;
	ld.global.f32 	%f82, [%rd43];
	mul.f32 	%f83, %f3, %f82;
	mul.wide.s32 	%rd44, %r92, 4;
	add.s64 	%rd45, %rd2, %rd44;
	ld.global.f32 	%f84, [%rd45];
	add.s64 	%rd46, %rd1, %rd44;
	ld.global.f32 	%f85, [%rd46];
	div.rn.f32 	%f86, %f84, %f85;
	fma.rn.f32 	%f150, %f83, %f86, %f80;
	add.f32 	%f151, %f81, %f83;
	add.s32 	%r100, %r100, 8;
	add.s32 	%r99, %r99, %r9;
	add.s32 	%r98, %r98, %r10;
	add.s32 	%r97, %r97, %r10;
	add.s32 	%r96, %r96, %r10;
	add.s32 	%r95, %r95, %r10;
	add.s32 	%r94, %r94, %r10;
	add.s32 	%r93, %r93, %r10;
	add.s32 	%r92, %r92, %r10;
	add.s32 	%r91, %r91, %r10;
	setp.ne.s32 	%p3, %r100, 0;
	mov.u32 	%r102, %r6;
	@%p3 bra 	$L__BB2_4;
$L__BB2_5:
	setp.eq.s32 	%p4, %r4, 0;
	@%p4 bra 	$L__BB2_13;
	add.s32 	%r71, %r4, -1;
	setp.lt.u32 	%p5, %r71, 3;
	@%p5 bra 	$L__BB2_8;
	mad.lo.s32 	%r72, %r102, %r53, %r2;
	mul.wide.s32 	%rd47, %r72, 4;
	add.s64 	%rd48, %rd3, %rd47;
	ld.global.f32 	%f88, [%rd48];
	mul.f32 	%f89, %f3, %f88;
	mad.lo.s32 	%r73, %r102, %r52, %r90;
	mad.lo.s32 	%r74, %r73, %r52, %r1;
	mul.wide.s32 	%rd49, %r74, 4;
	add.s64 	%rd50, %rd2, %rd49;
	ld.global.f32 	%f90, [%rd50];
	add.s64 	%rd51, %rd1, %rd49;
	ld.global.f32 	%f91, [%rd51];
	div.rn.f32 	%f92, %f90, %f91;
	fma.rn.f32 	%f93, %f89, %f92, %f150;
	add.f32 	%f94, %f151, %f89;
	mul.wide.s32 	%rd52, %r53, 4;
	add.s64 	%rd53, %rd48, %rd52;
	ld.global.f32 	%f95, [%rd53];
	mul.f32 	%f96, %f3, %f95;
	add.s32 	%r75, %r73, %r52;
	mad.lo.s32 	%r76, %r75, %r52, %r1;
	mul.wide.s32 	%rd54, %r76, 4;
	add.s64 	%rd55, %rd2, %rd54;
	ld.global.f32 	%f97, [%rd55];
	add.s64 	%rd56, %rd1, %rd54;
	ld.global.f32 	%f98, [%rd56];
	div.rn.f32 	%f99, %f97, %f98;
	fma.rn.f32 	%f100, %f96, %f99, %f93;
	add.f32 	%f101, %f94, %f96;
	add.s64 	%rd57, %rd53, %rd52;
	ld.global.f32 	%f102, [%rd57];
	mul.f32 	%f103, %f3, %f102;
	add.s32 	%r77, %r75, %r52;
	mad.lo.s32 	%r78, %r77, %r52, %r1;
	mul.wide.s32 	%rd58, %r78, 4;
	add.s64 	%rd59, %rd2, %rd58;
	ld.global.f32 	%f104, [%rd59];
	add.s64 	%rd60, %rd1, %rd58;
	ld.global.f32 	%f105, [%rd60];
	div.rn.f32 	%f106, %f104, %f105;
	fma.rn.f32 	%f107, %f103, %f106, %f100;
	add.f32 	%f108, %f101, %f103;
	add.s64 	%rd61, %rd57, %rd52;
	ld.global.f32 	%f109, [%rd61];
	mul.f32 	%f110, %f3, %f109;
	add.s32 	%r79, %r77, %r52;
	mad.lo.s32 	%r80, %r79, %r52, %r1;
	mul.wide.s32 	%rd62, %r80, 4;
	add.s64 	%rd63, %rd2, %rd62;
	ld.global.f32 	%f111, [%rd63];
	add.s64 	%rd64, %rd1, %rd62;
	ld.global.f32 	%f112, [%rd64];
	div.rn.f32 	%f113, %f111, %f112;
	fma.rn.f32 	%f150, %f110, %f113, %f107;
	add.f32 	%f151, %f108, %f110;
	add.s32 	%r102, %r102, 4;
$L__BB2_8:
	setp.eq.s32 	%p6, %r5, 0;
	@%p6 bra 	$L__BB2_13;
	setp.eq.s32 	%p7, %r5, 1;
	@%p7 bra 	$L__BB2_11;
	mad.lo.s32 	%r81, %r102, %r53, %r2;
	mul.wide.s32 	%rd65, %r81, 4;
	add.s64 	%rd66, %rd3, %rd65;
	ld.global.f32 	%f115, [%rd66];
	mul.f32 	%f116, %f3, %f115;
	mad.lo.s32 	%r82, %r102, %r52, %r90;
	mad.lo.s32 	%r83, %r82, %r52, %r1;
	mul.wide.s32 	%rd67, %r83, 4;
	add.s64 	%rd68, %rd2, %rd67;
	ld.global.f32 	%f117, [%rd68];
	add.s64 	%rd69, %rd1, %rd67;
	ld.global.f32 	%f118, [%rd69];
	div.rn.f32 	%f119, %f117, %f118;
	fma.rn.f32 	%f120, %f116, %f119, %f150;
	add.f32 	%f121, %f151, %f116;
	add.s64 	%rd71, %rd66, %rd70;
	ld.global.f32 	%f122, [%rd71];
	mul.f32 	%f123, %f3, %f122;
	add.s32 	%r84, %r82, %r52;
	mad.lo.s32 	%r85, %r84, %r52, %r1;
	mul.wide.s32 	%rd72, %r85, 4;
	add.s64 	%rd73, %rd2, %rd72;
	ld.global.f32 	%f124, [%rd73];
	add.s64 	%rd74, %rd1, %rd72;
	ld.global.f32 	%f125, [%rd74];
	div.rn.f32 	%f126, %f124, %f125;
	fma.rn.f32 	%f150, %f123, %f126, %f120;
	add.f32 	%f151, %f121, %f123;
	add.s32 	%r102, %r102, 2;
$L__BB2_11:
	setp.eq.s32 	%p8, %r7, 0;
	@%p8 bra 	$L__BB2_13;
	mad.lo.s32 	%r86, %r102, %r53, %r2;
	mul.wide.s32 	%rd75, %r86, 4;
	add.s64 	%rd76, %rd3, %rd75;
	ld.global.f32 	%f127, [%rd76];
	mul.f32 	%f128, %f3, %f127;
	mad.lo.s32 	%r87, %r102, %r52, %r90;
	mad.lo.s32 	%r88, %r87, %r52, %r1;
	mul.wide.s32 	%rd77, %r88, 4;
	add.s64 	%rd78, %rd2, %rd77;
	ld.global.f32 	%f129, [%rd78];
	add.s64 	%rd79, %rd1, %rd77;
	ld.global.f32 	%f130, [%rd79];
	div.rn.f32 	%f131, %f129, %f130;
	fma.rn.f32 	%f150, %f128, %f131, %f150;
	add.f32 	%f151, %f151, %f128;
$L__BB2_13:
	add.s32 	%r90, %r90, 1;
	setp.ne.s32 	%p9, %r90, %r52;
	@%p9 bra 	$L__BB2_2;
	div.rn.f32 	%f152, %f150, %f151;
$L__BB2_15:
	ld.param.u64 	%rd87, [_Z13factorBKernelPfS_S_S_S_S_ii_param_5];
	ld.param.u64 	%rd86, [_Z13factorBKernelPfS_S_S_S_S_ii_param_3];
	cvta.to.global.u64 	%rd80, %rd86;
	cvta.to.global.u64 	%rd81, %rd87;
	mad.lo.s32 	%r89, %r53, %r1, %r2;
	mul.wide.s32 	%rd82, %r89, 4;
	add.s64 	%rd83, %rd80, %rd82;
	ld.global.f32 	%f132, [%rd83];
	mul.f32 	%f133, %f152, %f132;
	add.s64 	%rd84, %rd81, %rd82;
	st.global.f32 	[%rd84], %f133;
	ret;

}
	// .globl	_Z13factorCKernelPfS_S_S_S_S_ii
.visible .entry _Z13factorCKernelPfS_S_S_S_S_ii(
	.param .u64 .ptr .align 1 _Z13factorCKernelPfS_S_S_S_S_ii_param_0,
	.param .u64 .ptr .align 1 _Z13factorCKernelPfS_S_S_S_S_ii_param_1,
	.param .u64 .ptr .align 1 _Z13factorCKernelPfS_S_S_S_S_ii_param_2,
	.param .u64 .ptr .align 1 _Z13factorCKernelPfS_S_S_S_S_ii_param_3,
	.param .u64 .ptr .align 1 _Z13factorCKernelPfS_S_S_S_S_ii_param_4,
	.param .u64 .ptr .align 1 _Z13factorCKernelPfS_S_S_S_S_ii_param_5,
	.param .u32 _Z13factorCKernelPfS_S_S_S_S_ii_param_6,
	.param .u32 _Z13factorCKernelPfS_S_S_S_S_ii_param_7
)
{
	.reg .pred 	%p<10>;
	.reg .b32 	%r<56>;
	.reg .b32 	%f<170>;
	.reg .b64 	%rd<80>;

	ld.param.u64 	%rd7, [_Z13factorCKernelPfS_S_S_S_S_ii_param_0];
	ld.param.u64 	%rd8, [_Z13factorCKernelPfS_S_S_S_S_ii_param_1];
	ld.param.u64 	%rd9, [_Z13factorCKernelPfS_S_S_S_S_ii_param_2];
	ld.param.u32 	%r26, [_Z13factorCKernelPfS_S_S_S_S_ii_param_6];
	ld.param.u32 	%r27, [_Z13factorCKernelPfS_S_S_S_S_ii_param_7];
	cvta.to.global.u64 	%rd1, %rd8;
	cvta.to.global.u64 	%rd2, %rd7;
	cvta.to.global.u64 	%rd3, %rd9;
	mov.u32 	%r28, %ctaid.y;
	mov.u32 	%r29, %ntid.y;
	mov.u32 	%r30, %tid.y;
	mad.lo.s32 	%r1, %r28, %r29, %r30;
	mov.u32 	%r31, %ctaid.x;
	mov.u32 	%r32, %ntid.x;
	mov.u32 	%r33, %tid.x;
	mad.lo.s32 	%r2, %r31, %r32, %r33;
	setp.lt.s32 	%p1, %r26, 1;
	mov.f32 	%f166, 0f3DCCCCCD;
	mov.f32 	%f167, %f166;
	@%p1 bra 	$L__BB3_14;
	mul.lo.s32 	%r3, %r26, %r1;
	and.b32  	%r4, %r26, 7;
	and.b32  	%r5, %r26, 3;
	and.b32  	%r6, %r26, 2147483640;
	and.b32  	%r7, %r26, 1;
	neg.s32 	%r8, %r6;
	shl.b32 	%r9, %r27, 3;
	mul.lo.s32 	%r10, %r3, %r26;
	shl.b32 	%r11, %r26, 3;
	mov.f32 	%f167, 0f3DCCCCCD;
	mov.b32 	%r49, 0;
	mul.wide.s32 	%rd62, %r27, 4;
	mul.wide.u32 	%rd64, %r26, 4;
	mov.f32 	%f166, %f167;
$L__BB3_2:
	ld.param.u64 	%rd77, [_Z13factorCKernelPfS_S_S_S_S_ii_param_3];
	add.s32 	%r36, %r26, -1;
	setp.lt.u32 	%p2, %r36, 7;
	mad.lo.s32 	%r37, %r49, %r27, %r2;
	cvta.to.global.u64 	%rd10, %rd77;
	mul.wide.s32 	%rd11, %r37, 4;
	add.s64 	%rd12, %rd10, %rd11;
	ld.global.f32 	%f3, [%rd12];
	mov.b32 	%r54, 0;
	@%p2 bra 	$L__BB3_5;
	add.s32 	%r50, %r10, %r49;
	mov.u32 	%r51, %r2;
	mov.u32 	%r52, %r8;
$L__BB3_4:
	.pragma "nounroll";
	mul.wide.s32 	%rd13, %r51, 4;
	add.s64 	%rd14, %rd3, %rd13;
	ld.global.f32 	%f33, [%rd14];
	mul.f32 	%f34, %f33, %f3;
	mul.wide.s32 	%rd15, %r50, 4;
	add.s64 	%rd16, %rd2, %rd15;
	ld.global.f32 	%f35, [%rd16];
	mul.f32 	%f36, %f34, %f35;
	add.s64 	%rd17, %rd1, %rd15;
	ld.global.f32 	%f37, [%rd17];
	div.rn.f32 	%f38, %f36, %f37;
	add.f32 	%f39, %f166, %f38;
	add.f32 	%f40, %f167, %f34;
	mul.wide.s32 	%rd18, %r27, 4;
	add.s64 	%rd19, %rd14, %rd18;
	ld.global.f32 	%f41, [%rd19];
	mul.f32 	%f42, %f41, %f3;
	mul.wide.u32 	%rd20, %r26, 4;
	add.s64 	%rd21, %rd16, %rd20;
	ld.global.f32 	%f43, [%rd21];
	mul.f32 	%f44, %f42, %f43;
	add.s64 	%rd22, %rd17, %rd20;
	ld.global.f32 	%f45, [%rd22];
	div.rn.f32 	%f46, %f44, %f45;
	add.f32 	%f47, %f39, %f46;
	add.f32 	%f48, %f40, %f42;
	add.s64 	%rd23, %rd19, %rd18;
	ld.global.f32 	%f49, [%rd23];
	mul.f32 	%f50, %f49, %f3;
	add.s64 	%rd24, %rd21, %rd20;
	ld.global.f32 	%f51, [%rd24];
	mul.f32 	%f52, %f50, %f51;
	add.s64 	%rd25, %rd22, %rd20;
	ld.global.f32 	%f53, [%rd25];
	div.rn.f32 	%f54, %f52, %f53;
	add.f32 	%f55, %f47, %f54;
	add.f32 	%f56, %f48, %f50;
	add.s64 	%rd26, %rd23, %rd18;
	ld.global.f32 	%f57, [%rd26];
	mul.f32 	%f58, %f57, %f3;
	add.s64 	%rd27, %rd24, %rd20;
	ld.global.f32 	%f59, [%rd27];
	mul.f32 	%f60, %f58, %f59;
	add.s64 	%rd28, %rd25, %rd20;
	ld.global.f32 	%f61, [%rd28];
	div.rn.f32 	%f62, %f60, %f61;
	add.f32 	%f63, %f55, %f62;
	add.f32 	%f64, %f56, %f58;
	add.s64 	%rd29, %rd26, %rd18;
	ld.global.f32 	%f65, [%rd29];
	mul.f32 	%f66, %f65, %f3;
	add.s64 	%rd30, %rd27, %rd20;
	ld.global.f32 	%f67, [%rd30];
	mul.f32 	%f68, %f66, %f67;
	add.s64 	%rd31, %rd28, %rd20;
	ld.global.f32 	%f69, [%rd31];
	div.rn.f32 	%f70, %f68, %f69;
	add.f32 	%f71, %f63, %f70;
	add.f32 	%f72, %f64, %f66;
	add.s64 	%rd32, %rd29, %rd18;
	ld.global.f32 	%f73, [%rd32];
	mul.f32 	%f74, %f73, %f3;
	add.s64 	%rd33, %rd30, %rd20;
	ld.global.f32 	%f75, [%rd33];
	mul.f32 	%f76, %f74, %f75;
	add.s64 	%rd34, %rd31, %rd20;
	ld.global.f32 	%f77, [%rd34];
	div.rn.f32 	%f78, %f76, %f77;
	add.f32 	%f79, %f71, %f78;
	add.f32 	%f80, %f72, %f74;
	add.s64 	%rd35, %rd32, %rd18;
	ld.global.f32 	%f81, [%rd35];
	mul.f32 	%f82, %f81, %f3;
	add.s64 	%rd36, %rd33, %rd20;
	ld.global.f32 	%f83, [%rd36];
	mul.f32 	%f84, %f82, %f83;
	add.s64 	%rd37, %rd34, %rd20;
	ld.global.f32 	%f85, [%rd37];
	div.rn.f32 	%f86, %f84, %f85;
	add.f32 	%f87, %f79, %f86;
	add.f32 	%f88, %f80, %f82;
	add.s64 	%rd38, %rd35, %rd18;
	ld.global.f32 	%f89, [%rd38];
	mul.f32 	%f90, %f89, %f3;
	add.s64 	%rd39, %rd36, %rd20;
	ld.global.f32 	%f91, [%rd39];
	mul.f32 	%f92, %f90, %f91;
	add.s64 	%rd40, %rd37, %rd20;
	ld.global.f32 	%f93, [%rd40];
	div.rn.f32 	%f94, %f92, %f93;
	add.f32 	%f166, %f87, %f94;
	add.f32 	%f167, %f88, %f90;
	add.s32 	%r52, %r52, 8;
	add.s32 	%r51, %r51, %r9;
	add.s32 	%r50, %r50, %r11;
	setp.ne.s32 	%p3, %r52, 0;
	mov.u32 	%r54, %r6;
	@%p3 bra 	$L__BB3_4;
$L__BB3_5:
	setp.eq.s32 	%p4, %r4, 0;
	@%p4 bra 	$L__BB3_13;
	add.s32 	%r38, %r4, -1;
	setp.lt.u32 	%p5, %r38, 3;
	@%p5 bra 	$L__BB3_8;
	mad.lo.s32 	%r39, %r54, %r27, %r2;
	mul.wide.s32 	%rd41, %r39, 4;
	add.s64 	%rd42, %rd3, %rd41;
	ld.global.f32 	%f96, [%rd42];
	mul.f32 	%f97, %f96, %f3;
	add.s32 	%r40, %r54, %r3;
	mad.lo.s32 	%r41, %r40, %r26, %r49;
	mul.wide.s32 	%rd43, %r41, 4;
	add.s64 	%rd44, %rd2, %rd43;
	ld.global.f32 	%f98, [%rd44];
	mul.f32 	%f99, %f97, %f98;
	add.s64 	%rd45, %rd1, %rd43;
	ld.global.f32 	%f100, [%rd45];
	div.rn.f32 	%f101, %f99, %f100;
	add.f32 	%f102, %f166, %f101;
	add.f32 	%f103, %f167, %f97;
	mul.wide.s32 	%rd46, %r27, 4;
	add.s64 	%rd47, %rd42, %rd46;
	ld.global.f32 	%f104, [%rd47];
	mul.f32 	%f105, %f104, %f3;
	mul.wide.u32 	%rd48, %r26, 4;
	add.s64 	%rd49, %rd44, %rd48;
	ld.global.f32 	%f106, [%rd49];
	mul.f32 	%f107, %f105, %f106;
	add.s64 	%rd50, %rd45, %rd48;
	ld.global.f32 	%f108, [%rd50];
	div.rn.f32 	%f109, %f107, %f108;
	add.f32 	%f110, %f102, %f109;
	add.f32 	%f111, %f103, %f105;
	add.s64 	%rd51, %rd47, %rd46;
	ld.global.f32 	%f112, [%rd51];
	mul.f32 	%f113, %f112, %f3;
	add.s64 	%rd52, %rd49, %rd48;
	ld.global.f32 	%f114, [%rd52];
	mul.f32 	%f115, %f113, %f114;
	add.s64 	%rd53, %rd50, %rd48;
	ld.global.f32 	%f116, [%rd53];
	div.rn.f32 	%f117, %f115, %f116;
	add.f32 	%f118, %f110, %f117;
	add.f32 	%f119, %f111, %f113;
	add.s64 	%rd54, %rd51, %rd46;
	ld.global.f32 	%f120, [%rd54];
	mul.f32 	%f121, %f120, %f3;
	add.s64 	%rd55, %rd52, %rd48;
	ld.global.f32 	%f122, [%rd55];
	mul.f32 	%f123, %f121, %f122;
	add.s64 	%rd56, %rd53, %rd48;
	ld.global.f32 	%f124, [%rd56];
	div.rn.f32 	%f125, %f123, %f124;
	add.f32 	%f166, %f118, %f125;
	add.f32 	%f167, %f119, %f121;
	add.s32 	%r54, %r54, 4;
$L__BB3_8:
	setp.eq.s32 	%p6, %r5, 0;
	@%p6 bra 	$L__BB3_13;
	setp.eq.s32 	%p7, %r5, 1;
	@%p7 bra 	$L__BB3_11;
	mad.lo.s32 	%r42, %r54, %r27, %r2;
	mul.wide.s32 	%rd57, %r42, 4;
	add.s64 	%rd58, %rd3, %rd57;
	ld.global.f32 	%f127, [%rd58];
	mul.f32 	%f128, %f127, %f3;
	add.s32 	%r43, %r54, %r3;
	mad.lo.s32 	%r44, %r43, %r26, %r49;
	mul.wide.s32 	%rd59, %r44, 4;
	add.s64 	%rd60, %rd2, %rd59;
	ld.global.f32 	%f129, [%rd60];
	mul.f32 	%f130, %f128, %f129;
	add.s64 	%rd61, %rd1, %rd59;
	ld.global.f32 	%f131, [%rd61];
	div.rn.f32 	%f132, %f130, %f131;
	add.f32 	%f133, %f166, %f132;
	add.f32 	%f134, %f167, %f128;
	add.s64 	%rd63, %rd58, %rd62;
	ld.global.f32 	%f135, [%rd63];
	mul.f32 	%f136, %f135, %f3;
	add.s64 	%rd65, %rd60, %rd64;
	ld.global.f32 	%f137, [%rd65];
	mul.f32 	%f138, %f136, %f137;
	add.s64 	%rd66, %rd61, %rd64;
	ld.global.f32 	%f139, [%rd66];
	div.rn.f32 	%f140, %f138, %f139;
	add.f32 	%f166, %f133, %f140;
	add.f32 	%f167, %f134, %f136;
	add.s32 	%r54, %r54, 2;
$L__BB3_11:
	setp.eq.s32 	%p8, %r7, 0;
	@%p8 bra 	$L__BB3_13;
	mad.lo.s32 	%r45, %r54, %r27, %r2;
	mul.wide.s32 	%rd67, %r45, 4;
	add.s64 	%rd68, %rd3, %rd67;
	ld.global.f32 	%f141, [%rd68];
	mul.f32 	%f142, %f141, %f3;
	add.s32 	%r46, %r54, %r3;
	mad.lo.s32 	%r47, %r46, %r26, %r49;
	mul.wide.s32 	%rd69, %r47, 4;
	add.s64 	%rd70, %rd2, %rd69;
	ld.global.f32 	%f143, [%rd70];
	mul.f32 	%f144, %f142, %f143;
	add.s64 	%rd71, %rd1, %rd69;
	ld.global.f32 	%f145, [%rd71];
	div.rn.f32 	%f146, %f144, %f145;
	add.f32 	%f166, %f166, %f146;
	add.f32 	%f167, %f167, %f142;
$L__BB3_13:
	add.s32 	%r49, %r49, 1;
	setp.ne.s32 	%p9, %r49, %r26;
	@%p9 bra 	$L__BB3_2;
$L__BB3_14:
	ld.param.u64 	%rd79, [_Z13factorCKernelPfS_S_S_S_S_ii_param_5];
	ld.param.u64 	%rd78, [_Z13factorCKernelPfS_S_S_S_S_ii_param_4];
	cvta.to.global.u64 	%rd72, %rd78;
	cvta.to.global.u64 	%rd73, %rd79;
	mad.lo.s32 	%r48, %r27, %r1, %r2;
	mul.wide.s32 	%rd74, %r48, 4;
	add.s64 	%rd75, %rd72, %rd74;
	ld.global.f32 	%f147, [%rd75];
	mul.f32 	%f148, %f166, %f147;
	div.rn.f32 	%f149, %f148, %f167;
	add.s64 	%rd76, %rd73, %rd74;
	st.global.f32 	[%rd76], %f149;
	ret;

}


// ===== COMPILED SASS (sm_100) =====

	.target	sm_100

	.elftype	@"ET_EXEC"


//--------------------- .note.nv.tkinfo           --------------------------
	.section	.note.nv.tkinfo,"",@"SHT_NOTE"
	.sectionflags	@"SHF_NOTE_NV_TKINFO"
	.tkinfo
        /*0018*/ 	.word	0x00000002
        /*0030*/ 	.string	""
        /*0030*/ 	.string	"ptxas"
        /*0030*/ 	.string	"Cuda compilation tools, release 13.0, V13.0.88"
        /*0030*/ 	.string	"Build cuda_13.0.r13.0/compiler.36424714_0"
        /*0030*/ 	.string	"-arch sm_100 -m 64 "



//--------------------- .note.nv.cuinfo           --------------------------
	.section	.note.nv.cuinfo,"",@"SHT_NOTE"
	.sectionflags	@"SHF_NOTE_NV_CUINFO"
        /*0018*/ 	.short	0x0002
        /*001a*/ 	.short	0x0064
        /*001c*/ 	.short	0x0082
	.zero		2


//--------------------- .nv.info                  --------------------------
	.section	.nv.info,"",@"SHT_CUDA_INFO"
	.align	4


	//----- nvinfo : EIATTR_REGCOUNT
	.align		4
        /*0000*/ 	.byte	0x04, 0x2f
        /*0002*/ 	.short	(.L_1 - .L_0)
	.align		4
.L_0:
        /*0004*/ 	.word	index@(_Z11errorKernelPfS_S_S_ii)
        /*0008*/ 	.word	0x0000001f


	//----- nvinfo : EIATTR_FRAME_SIZE
	.align		4
.L_1:
        /*000c*/ 	.byte	0x04, 0x11
        /*000e*/ 	.short	(.L_3 - .L_2)
	.align		4
.L_2:
        /*0010*/ 	.word	index@(_Z11errorKernelPfS_S_S_ii)
        /*0014*/ 	.word	0x00000000


	//----- nvinfo : EIATTR_REGCOUNT
	.align		4
.L_3:
        /*0018*/ 	.byte	0x04, 0x2f
        /*001a*/ 	.short	(.L_5 - .L_4)
	.align		4
.L_4:
        /*001c*/ 	.word	index@(_Z13factorAKernelPfS_S_S_S_S_ii)
        /*0020*/ 	.word	0x00000028


	//----- nvinfo : EIATTR_FRAME_SIZE
	.align		4
.L_5:
        /*0024*/ 	.byte	0x04, 0x11
        /*0026*/ 	.short	(.L_7 - .L_6)
	.align		4
.L_6:
        /*0028*/ 	.word	index@($__internal_2_$__cuda_sm3x_div_rn_noftz_f32_slowpath)
        /*002c*/ 	.word	0x00000000


	//----- nvinfo : EIATTR_FRAME_SIZE
	.align		4
.L_7:
        /*0030*/ 	.byte	0x04, 0x11
        /*0032*/ 	.short	(.L_9 - .L_8)
	.align		4
.L_8:
        /*0034*/ 	.word	index@(_Z13factorAKernelPfS_S_S_S_S_ii)
        /*0038*/ 	.word	0x00000000


	//----- nvinfo : EIATTR_REGCOUNT
	.align		4
.L_9:
        /*003c*/ 	.byte	0x04, 0x2f
        /*003e*/ 	.short	(.L_11 - .L_10)
	.align		4
.L_10:
        /*0040*/ 	.word	index@(_Z13factorBKernelPfS_S_S_S_S_ii)
        /*0044*/ 	.word	0x00000020


	//----- nvinfo : EIATTR_FRAME_SIZE
	.align		4
.L_11:
        /*0048*/ 	.byte	0x04, 0x11
        /*004a*/ 	.short	(.L_13 - .L_12)
	.align		4
.L_12:
        /*004c*/ 	.word	index@($__internal_1_$__cuda_sm3x_div_rn_noftz_f32_slowpath)
        /*0050*/ 	.word	0x00000000


	//----- nvinfo : EIATTR_FRAME_SIZE
	.align		4
.L_13:
        /*0054*/ 	.byte	0x04, 0x11
        /*0056*/ 	.short	(.L_15 - .L_14)
	.align		4
.L_14:
        /*0058*/ 	.word	index@(_Z13factorBKernelPfS_S_S_S_S_ii)
        /*005c*/ 	.word	0x00000000


	//----- nvinfo : EIATTR_REGCOUNT
	.align		4
.L_15:
        /*0060*/ 	.byte	0x04, 0x2f
        /*0062*/ 	.short	(.L_17 - .L_16)
	.align		4
.L_16:
        /*0064*/ 	.word	index@(_Z13factorCKernelPfS_S_S_S_S_ii)
        /*0068*/ 	.word	0x00000028


	//----- nvinfo : EIATTR_FRAME_SIZE
	.align		4
.L_17:
        /*006c*/ 	.byte	0x04, 0x11
        /*006e*/ 	.short	(.L_19 - .L_18)
	.align		4
.L_18:
        /*0070*/ 	.word	index@($__internal_0_$__cuda_sm3x_div_rn_noftz_f32_slowpath)
        /*0074*/ 	.word	0x00000000


	//----- nvinfo : EIATTR_FRAME_SIZE
	.align		4
.L_19:
        /*0078*/ 	.byte	0x04, 0x11
        /*007a*/ 	.short	(.L_21 - .L_20)
	.align		4
.L_20:
        /*007c*/ 	.word	index@(_Z13factorCKernelPfS_S_S_S_S_ii)
        /*0080*/ 	.word	0x00000000


	//----- nvinfo : EIATTR_MIN_STACK_SIZE
	.align		4
.L_21:
        /*0084*/ 	.byte	0x04, 0x12
        /*0086*/ 	.short	(.L_23 - .L_22)
	.align		4
.L_22:
        /*0088*/ 	.word	index@(_Z13factorCKernelPfS_S_S_S_S_ii)
        /*008c*/ 	.word	0x00000000


	//----- nvinfo : EIATTR_MIN_STACK_SIZE
	.align		4
.L_23:
        /*0090*/ 	.byte	0x04, 0x12
        /*0092*/ 	.short	(.L_25 - .L_24)
	.align		4
.L_24:
        /*0094*/ 	.word	index@(_Z13factorBKernelPfS_S_S_S_S_ii)
        /*0098*/ 	.word	0x00000000


	//----- nvinfo : EIATTR_MIN_STACK_SIZE
	.align		4
.L_25:
        /*009c*/ 	.byte	0x04, 0x12
        /*009e*/ 	.short	(.L_27 - .L_26)
	.align		4
.L_26:
        /*00a0*/ 	.word	index@(_Z13factorAKernelPfS_S_S_S_S_ii)
        /*00a4*/ 	.word	0x00000000


	//----- nvinfo : EIATTR_MIN_STACK_SIZE
	.align		4
.L_27:
        /*00a8*/ 	.byte	0x04, 0x12
        /*00aa*/ 	.short	(.L_29 - .L_28)
	.align		4
.L_28:
        /*00ac*/ 	.word	index@(_Z11errorKernelPfS_S_S_ii)
        /*00b0*/ 	.word	0x00000000
.L_29:


//--------------------- .nv.compat                --------------------------
	.section	.nv.compat,"",@"SHT_CUDA_COMPAT_INFO"
	.align	4
        /*0000*/ 	.byte	0x02, 0x09, 0x00, 0x00, 0x02, 0x02, 0x01, 0x00, 0x02, 0x05, 0x05, 0x00, 0x03, 0x07, 0x01, 0x01
        /*0010*/ 	.byte	0x02, 0x03, 0x00, 0x00, 0x02, 0x06, 0x01, 0x00, 0x04, 0x0b, 0x08, 0x00, 0x01, 0x00, 0x00, 0x00
        /*0020*/ 	.byte	0x00, 0x00, 0x00, 0x00


//--------------------- .nv.info._Z13factorCKernelPfS_S_S_S_S_ii --------------------------
	.section	.nv.info._Z13factorCKernelPfS_S_S_S_S_ii,"",@"SHT_CUDA_INFO"
	.sectionflags	@""
	.align	4


	//----- nvinfo : EIATTR_CUDA_API_VERSION
	.align		4
        /*0000*/ 	.byte	0x04, 0x37
        /*0002*/ 	.short	(.L_31 - .L_30)
.L_30:
        /*0004*/ 	.word	0x00000082


	//----- nvinfo : EIATTR_KPARAM_INFO
	.align		4
.L_31:
        /*0008*/ 	.byte	0x04, 0x17
        /*000a*/ 	.short	(.L_33 - .L_32)
.L_32:
        /*000c*/ 	.word	0x00000000
        /*0010*/ 	.short	0x0007
        /*0012*/ 	.short	0x0034
        /*0014*/ 	.byte	0x00, 0xf0, 0x11, 0x00


	//----- nvinfo : EIATTR_KPARAM_INFO
	.align		4
.L_33:
        /*0018*/ 	.byte	0x04, 0x17
        /*001a*/ 	.short	(.L_35 - .L_34)
.L_34:
        /*001c*/ 	.word	0x00000000
        /*0020*/ 	.short	0x0006
        /*0022*/ 	.short	0x0030
        /*0024*/ 	.byte	0x00, 0xf0, 0x11, 0x00


	//----- nvinfo : EIATTR_KPARAM_INFO
	.align		4
.L_35:
        /*0028*/ 	.byte	0x04, 0x17
        /*002a*/ 	.short	(.L_37 - .L_36)
.L_36:
        /*002c*/ 	.word	0x00000000
        /*0030*/ 	.short	0x0005
        /*0032*/ 	.short	0x0028
        /*0034*/ 	.byte	0x00, 0xf5, 0x21, 0x00


	//----- nvinfo : EIATTR_KPARAM_INFO
	.align		4
.L_37:
        /*0038*/ 	.byte	0x04, 0x17
        /*003a*/ 	.short	(.L_39 - .L_38)
.L_38:
        /*003c*/ 	.word	0x00000000
        /*0040*/ 	.short	0x0004
        /*0042*/ 	.short	0x0020
        /*0044*/ 	.byte	0x00, 0xf5, 0x21, 0x00


	//----- nvinfo : EIATTR_KPARAM_INFO
	.align		4
.L_39:
        /*0048*/ 	.byte	0x04, 0x17
        /*004a*/ 	.short	(.L_41 - .L_40)
.L_40:
        /*004c*/ 	.word	0x00000000
        /*0050*/ 	.short	0x0003
        /*0052*/ 	.short	0x0018
        /*0054*/ 	.byte	0x00, 0xf5, 0x21, 0x00


	//----- nvinfo : EIATTR_KPARAM_INFO
	.align		4
.L_41:
        /*0058*/ 	.byte	0x04, 0x17
        /*005a*/ 	.short	(.L_43 - .L_42)
.L_42:
        /*005c*/ 	.word	0x00000000
        /*0060*/ 	.short	0x0002
        /*0062*/ 	.short	0x0010
        /*0064*/ 	.byte	0x00, 0xf5, 0x21, 0x00


	//----- nvinfo : EIATTR_KPARAM_INFO
	.align		4
.L_43:
        /*0068*/ 	.byte	0x04, 0x17
        /*006a*/ 	.short	(.L_45 - .L_44)
.L_44:
        /*006c*/ 	.word	0x00000000
        /*0070*/ 	.short	0x0001
        /*0072*/ 	.short	0x0008
        /*0074*/ 	.byte	0x00, 0xf5, 0x21, 0x00


	//----- nvinfo : EIATTR_KPARAM_INFO
	.align		4
.L_45:
        /*0078*/ 	.byte	0x04, 0x17
        /*007a*/ 	.short	(.L_47 - .L_46)
.L_46:
        /*007c*/ 	.word	0x00000000
        /*0080*/ 	.short	0x0000
        /*0082*/ 	.short	0x0000
        /*0084*/ 	.byte	0x00, 0xf5, 0x21, 0x00


	//----- nvinfo : EIATTR_SPARSE_MMA_MASK
	.align		4
.L_47:
        /*0088*/ 	.byte	0x03, 0x50
        /*008a*/ 	.short	0x0000


	//----- nvinfo : EIATTR_MAXREG_COUNT
	.align		4
        /*008c*/ 	.byte	0x03, 0x1b
        /*008e*/ 	.short	0x00ff


	//----- nvinfo : EIATTR_MERCURY_ISA_VERSION
	.align		4
        /*0090*/ 	.byte	0x03, 0x5f
        /*0092*/ 	.short	0x0101


	//----- nvinfo : EIATTR_VRC_CTA_INIT_COUNT
	.align		4
        /*0094*/ 	.byte	0x02, 0x4a
	.zero		1
	.zero		1


	//----- nvinfo : EIATTR_EXIT_INSTR_OFFSETS
	.align		4
        /*0098*/ 	.byte	0x04, 0x1c
        /*009a*/ 	.short	(.L_49 - .L_48)


	//   ....[0]....
.L_48:
        /*009c*/ 	.word	0x00001ca0


	//----- nvinfo : EIATTR_CRS_STACK_SIZE
	.align		4
.L_49:
        /*00a0*/ 	.byte	0x04, 0x1e
        /*00a2*/ 	.short	(.L_51 - .L_50)
.L_50:
        /*00a4*/ 	.word	0x00000000


	//----- nvinfo : EIATTR_CBANK_PARAM_SIZE
	.align		4
.L_51:
        /*00a8*/ 	.byte	0x03, 0x19
        /*00aa*/ 	.short	0x0038


	//----- nvinfo : EIATTR_PARAM_CBANK
	.align		4
        /*00ac*/ 	.byte	0x04, 0x0a
        /*00ae*/ 	.short	(.L_53 - .L_52)
	.align		4
.L_52:
        /*00b0*/ 	.word	index@(.nv.constant0._Z13factorCKernelPfS_S_S_S_S_ii)
        /*00b4*/ 	.short	0x0380
        /*00b6*/ 	.short	0x0038


	//----- nvinfo : EIATTR_SW_WAR
	.align		4
.L_53:
        /*00b8*/ 	.byte	0x04, 0x36
        /*00ba*/ 	.short	(.L_55 - .L_54)
.L_54:
        /*00bc*/ 	.word	0x00000008
.L_55:


//--------------------- .nv.info._Z13factorBKernelPfS_S_S_S_S_ii --------------------------
	.section	.nv.info._Z13factorBKernelPfS_S_S_S_S_ii,"",@"SHT_CUDA_INFO"
	.sectionflags	@""
	.align	4


	//----- nvinfo : EIATTR_CUDA_API_VERSION
	.align		4
        /*0000*/ 	.byte	0x04, 0x37
        /*0002*/ 	.short	(.L_57 - .L_56)
.L_56:
        /*0004*/ 	.word	0x00000082


	//----- nvinfo : EIATTR_KPARAM_INFO
	.align		4
.L_57:
        /*0008*/ 	.byte	0x04, 0x17
        /*000a*/ 	.short	(.L_59 - .L_58)
.L_58:
        /*000c*/ 	.word	0x00000000
        /*0010*/ 	.short	0x0007
        /*0012*/ 	.short	0x0034
        /*0014*/ 	.byte	0x00, 0xf0, 0x11, 0x00


	//----- nvinfo : EIATTR_KPARAM_INFO
	.align		4
.L_59:
        /*0018*/ 	.byte	0x04, 0x17
        /*001a*/ 	.short	(.L_61 - .L_60)
.L_60:
        /*001c*/ 	.word	0x00000000
        /*0020*/ 	.short	0x0006
        /*0022*/ 	.short	0x0030
        /*0024*/ 	.byte	0x00, 0xf0, 0x11, 0x00


	//----- nvinfo : EIATTR_KPARAM_INFO
	.align		4
.L_61:
        /*0028*/ 	.byte	0x04, 0x17
        /*002a*/ 	.short	(.L_63 - .L_62)
.L_62:
        /*002c*/ 	.word	0x00000000
        /*0030*/ 	.short	0x0005
        /*0032*/ 	.short	0x0028
        /*0034*/ 	.byte	0x00, 0xf5, 0x21, 0x00


	//----- nvinfo : EIATTR_KPARAM_INFO
	.align		4
.L_63:
        /*0038*/ 	.byte	0x04, 0x17
        /*003a*/ 	.short	(.L_65 - .L_64)
.L_64:
        /*003c*/ 	.word	0x00000000
        /*0040*/ 	.short	0x0004
        /*0042*/ 	.short	0x0020
        /*0044*/ 	.byte	0x00, 0xf5, 0x21, 0x00


	//----- nvinfo : EIATTR_KPARAM_INFO
	.align		4
.L_65:
        /*0048*/ 	.byte	0x04, 0x17
        /*004a*/ 	.short	(.L_67 - .L_66)
.L_66:
        /*004c*/ 	.word	0x00000000
        /*0050*/ 	.short	0x0003
        /*0052*/ 	.short	0x0018
        /*0054*/ 	.byte	0x00, 0xf5, 0x21, 0x00


	//----- nvinfo : EIATTR_KPARAM_INFO
	.align		4
.L_67:
        /*0058*/ 	.byte	0x04, 0x17
        /*005a*/ 	.short	(.L_69 - .L_68)
.L_68:
        /*005c*/ 	.word	0x00000000
        /*0060*/ 	.short	0x0002
        /*0062*/ 	.short	0x0010
        /*0064*/ 	.byte	0x00, 0xf5, 0x21, 0x00


	//----- nvinfo : EIATTR_KPARAM_INFO
	.align		4
.L_69:
        /*0068*/ 	.byte	0x04, 0x17
        /*006a*/ 	.short	(.L_71 - .L_70)
.L_70:
        /*006c*/ 	.word	0x00000000
        /*0070*/ 	.short	0x0001
        /*0072*/ 	.short	0x0008
        /*0074*/ 	.byte	0x00, 0xf5, 0x21, 0x00


	//----- nvinfo : EIATTR_KPARAM_INFO
	.align		4
.L_71:
        /*0078*/ 	.byte	0x04, 0x17
        /*007a*/ 	.short	(.L_73 - .L_72)
.L_72:
        /*007c*/ 	.word	0x00000000
        /*0080*/ 	.short	0x0000
        /*0082*/ 	.short	0x0000
        /*0084*/ 	.byte	0x00, 0xf5, 0x21, 0x00


	//----- nvinfo : EIATTR_SPARSE_MMA_MASK
	.align		4
.L_73:
        /*0088*/ 	.byte	0x03, 0x50
        /*008a*/ 	.short	0x0000


	//----- nvinfo : EIATTR_MAXREG_COUNT
	.align		4
        /*008c*/ 	.byte	0x03, 0x1b
        /*008e*/ 	.short	0x00ff


	//----- nvinfo : EIATTR_MERCURY_ISA_VERSION
	.align		4
        /*0090*/ 	.byte	0x03, 0x5f
        /*0092*/ 	.short	0x0101


	//----- nvinfo : EIATTR_VRC_CTA_INIT_COUNT
	.align		4
        /*0094*/ 	.byte	0x02, 0x4a
	.zero		1
	.zero		1


	//----- nvinfo : EIATTR_EXIT_INSTR_OFFSETS
	.align		4
        /*0098*/ 	.byte	0x04, 0x1c
        /*009a*/ 	.short	(.L_75 - .L_74)


	//   ....[0]....
.L_74:
        /*009c*/ 	.word	0x00001fa0


	//----- nvinfo : EIATTR_CRS_STACK_SIZE
	.align		4
.L_75:
        /*00a0*/ 	.byte	0x04, 0x1e
        /*00a2*/ 	.short	(.L_77 - .L_76)
.L_76:
        /*00a4*/ 	.word	0x00000000


	//----- nvinfo : EIATTR_CBANK_PARAM_SIZE
	.align		4
.L_77:
        /*00a8*/ 	.byte	0x03, 0x19
        /*00aa*/ 	.short	0x0038


	//----- nvinfo : EIATTR_PARAM_CBANK
	.align		4
        /*00ac*/ 	.byte	0x04, 0x0a
        /*00ae*/ 	.short	(.L_79 - .L_78)
	.align		4
.L_78:
        /*00b0*/ 	.word	index@(.nv.constant0._Z13factorBKernelPfS_S_S_S_S_ii)
        /*00b4*/ 	.short	0x0380
        /*00b6*/ 	.short	0x0038


	//----- nvinfo : EIATTR_SW_WAR
	.align		4
.L_79:
        /*00b8*/ 	.byte	0x04, 0x36
        /*00ba*/ 	.short	(.L_81 - .L_80)
.L_80:
        /*00bc*/ 	.word	0x00000008
.L_81:


//--------------------- .nv.info._Z13factorAKernelPfS_S_S_S_S_ii --------------------------
	.section	.nv.info._Z13factorAKernelPfS_S_S_S_S_ii,"",@"SHT_CUDA_INFO"
	.sectionflags	@""
	.align	4


	//----- nvinfo : EIATTR_CUDA_API_VERSION
	.align		4
        /*0000*/ 	.byte	0x04, 0x37
        /*0002*/ 	.short	(.L_83 - .L_82)
.L_82:
        /*0004*/ 	.word	0x00000082


	//----- nvinfo : EIATTR_KPARAM_INFO
	.align		4
.L_83:
        /*0008*/ 	.byte	0x04, 0x17
        /*000a*/ 	.short	(.L_85 - .L_84)
.L_84:
        /*000c*/ 	.word	0x00000000
        /*0010*/ 	.short	0x0007
        /*0012*/ 	.short	0x0034
        /*0014*/ 	.byte	0x00, 0xf0, 0x11, 0x00


	//----- nvinfo : EIATTR_KPARAM_INFO
	.align		4
.L_85:
        /*0018*/ 	.byte	0x04, 0x17
        /*001a*/ 	.short	(.L_87 - .L_86)
.L_86:
        /*001c*/ 	.word	0x00000000
        /*0020*/ 	.short	0x0006
        /*0022*/ 	.short	0x0030
        /*0024*/ 	.byte	0x00, 0xf0, 0x11, 0x00


	//----- nvinfo : EIATTR_KPARAM_INFO
	.align		4
.L_87:
        /*0028*/ 	.byte	0x04, 0x17
        /*002a*/ 	.short	(.L_89 - .L_88)
.L_88:
        /*002c*/ 	.word	0x00000000
        /*0030*/ 	.short	0x0005
        /*0032*/ 	.short	0x0028
        /*0034*/ 	.byte	0x00, 0xf5, 0x21, 0x00


	//----- nvinfo : EIATTR_KPARAM_INFO
	.align		4
.L_89:
        /*0038*/ 	.byte	0x04, 0x17
        /*003a*/ 	.short	(.L_91 - .L_90)
.L_90:
        /*003c*/ 	.word	0x00000000
        /*0040*/ 	.short	0x0004
        /*0042*/ 	.short	0x0020
        /*0044*/ 	.byte	0x00, 0xf5, 0x21, 0x00


	//----- nvinfo : EIATTR_KPARAM_INFO
	.align		4
.L_91:
        /*0048*/ 	.byte	0x04, 0x17
        /*004a*/ 	.short	(.L_93 - .L_92)
.L_92:
        /*004c*/ 	.word	0x00000000
        /*0050*/ 	.short	0x0003
        /*0052*/ 	.short	0x0018
        /*0054*/ 	.byte	0x00, 0xf5, 0x21, 0x00


	//----- nvinfo : EIATTR_KPARAM_INFO
	.align		4
.L_93:
        /*0058*/ 	.byte	0x04, 0x17
        /*005a*/ 	.short	(.L_95 - .L_94)
.L_94:
        /*005c*/ 	.word	0x00000000
        /*0060*/ 	.short	0x0002
        /*0062*/ 	.short	0x0010
        /*0064*/ 	.byte	0x00, 0xf5, 0x21, 0x00


	//----- nvinfo : EIATTR_KPARAM_INFO
	.align		4
.L_95:
        /*0068*/ 	.byte	0x04, 0x17
        /*006a*/ 	.short	(.L_97 - .L_96)
.L_96:
        /*006c*/ 	.word	0x00000000
        /*0070*/ 	.short	0x0001
        /*0072*/ 	.short	0x0008
        /*0074*/ 	.byte	0x00, 0xf5, 0x21, 0x00


	//----- nvinfo : EIATTR_KPARAM_INFO
	.align		4
.L_97:
        /*0078*/ 	.byte	0x04, 0x17
        /*007a*/ 	.short	(.L_99 - .L_98)
.L_98:
        /*007c*/ 	.word	0x00000000
        /*0080*/ 	.short	0x0000
        /*0082*/ 	.short	0x0000
        /*0084*/ 	.byte	0x00, 0xf5, 0x21, 0x00


	//----- nvinfo : EIATTR_SPARSE_MMA_MASK
	.align		4
.L_99:
        /*0088*/ 	.byte	0x03, 0x50
        /*008a*/ 	.short	0x0000


	//----- nvinfo : EIATTR_MAXREG_COUNT
	.align		4
        /*008c*/ 	.byte	0x03, 0x1b
        /*008e*/ 	.short	0x00ff


	//----- nvinfo : EIATTR_MERCURY_ISA_VERSION
	.align		4
        /*0090*/ 	.byte	0x03, 0x5f
        /*0092*/ 	.short	0x0101


	//----- nvinfo : EIATTR_VRC_CTA_INIT_COUNT
	.align		4
        /*0094*/ 	.byte	0x02, 0x4a
	.zero		1
	.zero		1


	//----- nvinfo : EIATTR_EXIT_INSTR_OFFSETS
	.align		4
        /*0098*/ 	.byte	0x04, 0x1c
        /*009a*/ 	.short	(.L_101 - .L_100)


	//   ....[0]....
.L_100:
        /*009c*/ 	.word	0x00002070


	//----- nvinfo : EIATTR_CRS_STACK_SIZE
	.align		4
.L_101:
        /*00a0*/ 	.byte	0x04, 0x1e
        /*00a2*/ 	.short	(.L_103 - .L_102)
.L_102:
        /*00a4*/ 	.word	0x00000000


	//----- nvinfo : EIATTR_CBANK_PARAM_SIZE
	.align		4
.L_103:
        /*00a8*/ 	.byte	0x03, 0x19
        /*00aa*/ 	.short	0x0038


	//----- nvinfo : EIATTR_PARAM_CBANK
	.align		4
        /*00ac*/ 	.byte	0x04, 0x0a
        /*00ae*/ 	.short	(.L_105 - .L_104)
	.align		4
.L_104:
        /*00b0*/ 	.word	index@(.nv.constant0._Z13factorAKernelPfS_S_S_S_S_ii)
        /*00b4*/ 	.short	0x0380
        /*00b6*/ 	.short	0x0038


	//----- nvinfo : EIATTR_SW_WAR
	.align		4
.L_105:
        /*00b8*/ 	.byte	0x04, 0x36
        /*00ba*/ 	.short	(.L_107 - .L_106)
.L_106:
        /*00bc*/ 	.word	0x00000008
.L_107:


//--------------------- .nv.info._Z11errorKernelPfS_S_S_ii --------------------------
	.section	.nv.info._Z11errorKernelPfS_S_S_ii,"",@"SHT_CUDA_INFO"
	.sectionflags	@""
	.align	4


	//----- nvinfo : EIATTR_CUDA_API_VERSION
	.align		4
        /*0000*/ 	.byte	0x04, 0x37
        /*0002*/ 	.short	(.L_109 - .L_108)
.L_108:
        /*0004*/ 	.word	0x00000082


	//----- nvinfo : EIATTR_KPARAM_INFO
	.align		4
.L_109:
        /*0008*/ 	.byte	0x04, 0x17
        /*000a*/ 	.short	(.L_111 - .L_110)
.L_110:
        /*000c*/ 	.word	0x00000000
        /*0010*/ 	.short	0x0005
        /*0012*/ 	.short	0x0024
        /*0014*/ 	.byte	0x00, 0xf0, 0x11, 0x00


	//----- nvinfo : EIATTR_KPARAM_INFO
	.align		4
.L_111:
        /*0018*/ 	.byte	0x04, 0x17
        /*001a*/ 	.short	(.L_113 - .L_112)
.L_112:
        /*001c*/ 	.word	0x00000000
        /*0020*/ 	.short	0x0004
        /*0022*/ 	.short	0x0020
        /*0024*/ 	.byte	0x00, 0xf0, 0x11, 0x00


	//----- nvinfo : EIATTR_KPARAM_INFO
	.align		4
.L_113:
        /*0028*/ 	.byte	0x04, 0x17
        /*002a*/ 	.short	(.L_115 - .L_114)
.L_114:
        /*002c*/ 	.word	0x00000000
        /*0030*/ 	.short	0x0003
        /*0032*/ 	.short	0x0018
        /*0034*/ 	.byte	0x00, 0xf5, 0x21, 0x00


	//----- nvinfo : EIATTR_KPARAM_INFO
	.align		4
.L_115:
        /*0038*/ 	.byte	0x04, 0x17
        /*003a*/ 	.short	(.L_117 - .L_116)
.L_116:
        /*003c*/ 	.word	0x00000000
        /*0040*/ 	.short	0x0002
        /*0042*/ 	.short	0x0010
        /*0044*/ 	.byte	0x00, 0xf5, 0x21, 0x00


	//----- nvinfo : EIATTR_KPARAM_INFO
	.align		4
.L_117:
        /*0048*/ 	.byte	0x04, 0x17
        /*004a*/ 	.short	(.L_119 - .L_118)
.L_118:
        /*004c*/ 	.word	0x00000000
        /*0050*/ 	.short	0x0001
        /*0052*/ 	.short	0x0008
        /*0054*/ 	.byte	0x00, 0xf5, 0x21, 0x00


	//----- nvinfo : EIATTR_KPARAM_INFO
	.align		4
.L_119:
        /*0058*/ 	.byte	0x04, 0x17
        /*005a*/ 	.short	(.L_121 - .L_120)
.L_120:
        /*005c*/ 	.word	0x00000000
        /*0060*/ 	.short	0x0000
        /*0062*/ 	.short	0x0000
        /*0064*/ 	.byte	0x00, 0xf5, 0x21, 0x00


	//----- nvinfo : EIATTR_SPARSE_MMA_MASK
	.align		4
.L_121:
        /*0068*/ 	.byte	0x03, 0x50
        /*006a*/ 	.short	0x0000


	//----- nvinfo : EIATTR_MAXREG_COUNT
	.align		4
        /*006c*/ 	.byte	0x03, 0x1b
        /*006e*/ 	.short	0x00ff


	//----- nvinfo : EIATTR_MERCURY_ISA_VERSION
	.align		4
        /*0070*/ 	.byte	0x03, 0x5f
        /*0072*/ 	.short	0x0101


	//----- nvinfo : EIATTR_VRC_CTA_INIT_COUNT
	.align		4
        /*0074*/ 	.byte	0x02, 0x4a
	.zero		1
	.zero		1


	//----- nvinfo : EIATTR_EXIT_INSTR_OFFSETS
	.align		4
        /*0078*/ 	.byte	0x04, 0x1c
        /*007a*/ 	.short	(.L_123 - .L_122)


	//   ....[0]....
.L_122:
        /*007c*/ 	.word	0x00000c00


	//----- nvinfo : EIATTR_CBANK_PARAM_SIZE
	.align		4
.L_123:
        /*0080*/ 	.byte	0x03, 0x19
        /*0082*/ 	.short	0x0028


	//----- nvinfo : EIATTR_PARAM_CBANK
	.align		4
        /*0084*/ 	.byte	0x04, 0x0a
        /*0086*/ 	.short	(.L_125 - .L_124)
	.align		4
.L_124:
        /*0088*/ 	.word	index@(.nv.constant0._Z11errorKernelPfS_S_S_ii)
        /*008c*/ 	.short	0x0380
        /*008e*/ 	.short	0x0028


	//----- nvinfo : EIATTR_SW_WAR
	.align		4
.L_125:
        /*0090*/ 	.byte	0x04, 0x36
        /*0092*/ 	.short	(.L_127 - .L_126)
.L_126:
        /*0094*/ 	.word	0x00000008
.L_127:


//--------------------- .nv.callgraph             --------------------------
	.section	.nv.callgraph,"",@"SHT_CUDA_CALLGRAPH"
	.align	4
	.sectionentsize	8
	.align		4
        /*0000*/ 	.word	0x00000000
	.align		4
        /*0004*/ 	.word	0xffffffff
	.align		4
        /*0008*/ 	.word	0x00000000
	.align		4
        /*000c*/ 	.word	0xfffffffe
	.align		4
        /*0010*/ 	.word	0x00000000
	.align		4
        /*0014*/ 	.word	0xfffffffd
	.align		4
        /*0018*/ 	.word	0x00000000
	.align		4
        /*001c*/ 	.word	0xfffffffc


//--------------------- .text._Z13factorCKernelPfS_S_S_S_S_ii --------------------------
	.section	.text._Z13factorCKernelPfS_S_S_S_S_ii,"ax",@progbits
	.align	128
        .global         _Z13factorCKernelPfS_S_S_S_S_ii
        .type           _Z13factorCKernelPfS_S_S_S_S_ii,@function
        .size           _Z13factorCKernelPfS_S_S_S_S_ii,(.L_x_157 - _Z13factorCKernelPfS_S_S_S_S_ii)
        .other          _Z13factorCKernelPfS_S_S_S_S_ii,@"STO_CUDA_ENTRY STV_DEFAULT"
_Z13factorCKernelPfS_S_S_S_S_ii:
.text._Z13factorCKernelPfS_S_S_S_S_ii:
[----:B------:R-:W-:Y:S01]  /*0000*/  LDC R1, c[0x0][0x37c] ;  /* 0x0000df00ff017b82 */ /* 0x000fe20000000800 */
[----:B------:R-:W0:Y:S01]  /*0010*/  S2R R3, SR_TID.Y ;  /* 0x0000000000037919 */ /* 0x000e220000002200 */
[----:B------:R-:W1:Y:S06]  /*0020*/  LDCU UR10, c[0x0][0x3b0] ;  /* 0x00007600ff0a77ac */ /* 0x000e6c0008000800 */
[----:B------:R-:W0:Y:S01]  /*0030*/  LDC R4, c[0x0][0x364] ;  /* 0x0000d900ff047b82 */ /* 0x000e220000000800 */
[----:B------:R-:W-:Y:S01]  /*0040*/  HFMA2 R29, -RZ, RZ, 1.44921875, -19.203125 ;  /* 0x3dcccccdff1d7431 */ /* 0x000fe200000001ff */
[----:B------:R-:W2:Y:S01]  /*0050*/  S2R R0, SR_TID.X ;  /* 0x0000000000007919 */ /* 0x000ea20000002100 */
[----:B------:R-:W-:Y:S01]  /*0060*/  MOV R12, 0x3dcccccd ;  /* 0x3dcccccd000c7802 */ /* 0x000fe20000000f00 */
[----:B------:R-:W3:Y:S04]  /*0070*/  LDCU.64 UR12, c[0x0][0x358] ;  /* 0x00006b00ff0c77ac */ /* 0x000ee80008000a00 */
[----:B------:R-:W0:Y:S08]  /*0080*/  S2UR UR4, SR_CTAID.Y ;  /* 0x00000000000479c3 */ /* 0x000e300000002600 */
[----:B------:R-:W2:Y:S01]  /*0090*/  S2UR UR5, SR_CTAID.X ;  /* 0x00000000000579c3 */ /* 0x000ea20000002500 */
[----:B-1----:R-:W-:-:S07]  /*00a0*/  UISETP.GE.AND UP0, UPT, UR10, 0x1, UPT ;  /* 0x000000010a00788c */ /* 0x002fce000bf06270 */
[----:B------:R-:W2:Y:S01]  /*00b0*/  LDC R5, c[0x0][0x360] ;  /* 0x0000d800ff057b82 */ /* 0x000ea20000000800 */
[----:B0-----:R-:W-:Y:S02]  /*00c0*/  IMAD R4, R4, UR4, R3 ;  /* 0x0000000404047c24 */ /* 0x001fe4000f8e0203 */
[----:B--2---:R-:W-:Y:S01]  /*00d0*/  IMAD R5, R5, UR5, R0 ;  /* 0x0000000505057c24 */ /* 0x004fe2000f8e0200 */
[----:B---3--:R-:W-:Y:S06]  /*00e0*/  BRA.U !UP0, `(.L_x_0) ;  /* 0x0000001908947547 */ /* 0x008fec000b800000 */
[----:B------:R-:W-:Y:S02]  /*00f0*/  ULOP3.LUT UR6, UR10, 0x7ffffff8, URZ, 0xc0, !UPT ;  /* 0x7ffffff80a067892 */ /* 0x000fe4000f8ec0ff */
[----:B------:R-:W-:Y:S01]  /*0100*/  IMAD R6, R4, UR10, RZ ;  /* 0x0000000a04067c24 */ /* 0x000fe2000f8e02ff */
[----:B------:R-:W-:Y:S01]  /*0110*/  MOV R12, 0x3dcccccd ;  /* 0x3dcccccd000c7802 */ /* 0x000fe20000000f00 */
[----:B------:R-:W-:Y:S01]  /*0120*/  ULOP3.LUT UR8, UR10, 0x7, URZ, 0xc0, !UPT ;  /* 0x000000070a087892 */ /* 0x000fe2000f8ec0ff */
[----:B------:R-:W-:Y:S01]  /*0130*/  MOV R29, 0x3dcccccd ;  /* 0x3dcccccd001d7802 */ /* 0x000fe20000000f00 */
[----:B------:R-:W-:Y:S02]  /*0140*/  ULOP3.LUT UR9, UR10, 0x3, URZ, 0xc0, !UPT ;  /* 0x000000030a097892 */ /* 0x000fe4000f8ec0ff */
[----:B------:R-:W-:Y:S01]  /*0150*/  UIADD3 UR7, UPT, UPT, -UR6, URZ, URZ ;  /* 0x000000ff06077290 */ /* 0x000fe2000fffe1ff */
[----:B------:R-:W-:-:S11]  /*0160*/  UMOV UR4, URZ ;  /* 0x000000ff00047c82 */ /* 0x000fd60008000000 */
.L_x_36:
[----:B------:R-:W0:Y:S01]  /*0170*/  LDCU.64 UR10, c[0x0][0x3b0] ;  /* 0x00007600ff0a77ac */ /* 0x000e220008000a00 */
[----:B------:R-:W1:Y:S01]  /*0180*/  LDC.64 R2, c[0x0][0x398] ;  /* 0x0000e600ff027b82 */ /* 0x000e620000000a00 */
[----:B0-----:R-:W-:-:S05]  /*0190*/  MOV R19, UR11 ;  /* 0x0000000b00137c02 */ /* 0x001fca0008000f00 */
[----:B-----5:R-:W-:-:S04]  /*01a0*/  IMAD R7, R19, UR4, R5 ;  /* 0x0000000413077c24 */ /* 0x020fc8000f8e0205 */
[----:B-1----:R-:W-:-:S05]  /*01b0*/  IMAD.WIDE R2, R7, 0x4, R2 ;  /* 0x0000000407027825 */ /* 0x002fca00078e0202 */
[----:B------:R0:W5:Y:S01]  /*01c0*/  LDG.E R7, desc[UR12][R2.64] ;  /* 0x0000000c02077981 */ /* 0x000162000c1e1900 */
[----:B------:R-:W-:Y:S01]  /*01d0*/  MOV R11, UR10 ;  /* 0x0000000a000b7c02 */ /* 0x000fe20008000f00 */
[----:B------:R-:W-:-:S03]  /*01e0*/  UMOV UR5, URZ ;  /* 0x000000ff00057c82 */ /* 0x000fc60008000000 */
[----:B------:R-:W-:-:S04]  /*01f0*/  IADD3 R0, PT, PT, R11, -0x1, RZ ;  /* 0xffffffff0b007810 */ /* 0x000fc80007ffe0ff */
[----:B------:R-:W-:-:S13]  /*0200*/  ISETP.GE.U32.AND P0, PT, R0, 0x7, PT ;  /* 0x000000070000780c */ /* 0x000fda0003f06070 */
[----:B0-----:R-:W-:Y:S05]  /*0210*/  @!P0 BRA `(.L_x_1) ;  /* 0x0000000c001c8947 */ /* 0x001fea0003800000 */
[----:B------:R-:W0:Y:S01]  /*0220*/  LDC.64 R24, c[0x0][0x390] ;  /* 0x0000e400ff187b82 */ /* 0x000e220000000a00 */
[----:B------:R-:W-:Y:S01]  /*0230*/  IMAD R8, R6, R11, UR4 ;  /* 0x0000000406087e24 */ /* 0x000fe2000f8e020b */
[----:B------:R-:W-:Y:S01]  /*0240*/  MOV R9, R5 ;  /* 0x0000000500097202 */ /* 0x000fe20000000f00 */
[----:B------:R-:W-:-:S05]  /*0250*/  UMOV UR5, UR7 ;  /* 0x0000000700057c82 */ /* 0x000fca0008000000 */
[----:B------:R-:W1:Y:S08]  /*0260*/  LDC.64 R22, c[0x0][0x380] ;  /* 0x0000e000ff167b82 */ /* 0x000e700000000a00 */
[----:B------:R-:W2:Y:S08]  /*0270*/  LDC.64 R20, c[0x0][0x388] ;  /* 0x0000e200ff147b82 */ /* 0x000eb00000000a00 */
[----:B------:R-:W3:Y:S02]  /*0280*/  LDC.64 R18, c[0x0][0x3b0] ;  /* 0x0000ec00ff127b82 */ /* 0x000ee40000000a00 */
.L_x_18:
[----:B--2---:R-:W-:-:S05]  /*0290*/  IMAD.WIDE R16, R8, 0x4, R20 ;  /* 0x0000000408107825 */ /* 0x004fca00078e0214 */
[----:B------:R-:W2:Y:S01]  /*02a0*/  LDG.E R14, desc[UR12][R16.64] ;  /* 0x0000000c100e7981 */ /* 0x000ea2000c1e1900 */
[----:B0-----:R-:W-:-:S04]  /*02b0*/  IMAD.WIDE R36, R9, 0x4, R24 ;  /* 0x0000000409247825 */ /* 0x001fc800078e0218 */
[----:B-1----:R-:W-:Y:S01]  /*02c0*/  IMAD.WIDE R34, R8, 0x4, R22 ;  /* 0x0000000408227825 */ /* 0x002fe200078e0216 */
[----:B------:R-:W4:Y:S04]  /*02d0*/  LDG.E R0, desc[UR12][R36.64] ;  /* 0x0000000c24007981 */ /* 0x000f28000c1e1900 */
[----:B------:R-:W3:Y:S01]  /*02e0*/  LDG.E R2, desc[UR12][R34.64] ;  /* 0x0000000c22027981 */ /* 0x000ee2000c1e1900 */
[----:B------:R-:W-:Y:S01]  /*02f0*/  BSSY.RECONVERGENT B2, `(.L_x_2) ;  /* 0x000000f000027945 */ /* 0x000fe20003800200 */
[----:B--2---:R-:W0:Y:S01]  /*0300*/  MUFU.RCP R10, R14 ;  /* 0x0000000e000a7308 */ /* 0x004e220000001000 */
[----:B----45:R-:W-:-:S04]  /*0310*/  FMUL R13, R7, R0 ;  /* 0x00000000070d7220 */ /* 0x030fc80000400000 */
[----:B---3--:R-:W-:-:S04]  /*0320*/  FMUL R3, R13, R2 ;  /* 0x000000020d037220 */ /* 0x008fc80000400000 */
[----:B------:R-:W1:Y:S01]  /*0330*/  FCHK P0, R3, R14 ;  /* 0x0000000e03007302 */ /* 0x000e620000000000 */
[----:B0-----:R-:W-:-:S04]  /*0340*/  FFMA R11, -R14, R10, 1 ;  /* 0x3f8000000e0b7423 */ /* 0x001fc8000000010a */
[----:B------:R-:W-:-:S04]  /*0350*/  FFMA R2, R10, R11, R10 ;  /* 0x0000000b0a027223 */ /* 0x000fc8000000000a */
[----:B------:R-:W-:-:S04]  /*0360*/  FFMA R11, R3, R2, RZ ;  /* 0x00000002030b7223 */ /* 0x000fc800000000ff */
[----:B------:R-:W-:-:S04]  /*0370*/  FFMA R0, -R14, R11, R3 ;  /* 0x0000000b0e007223 */ /* 0x000fc80000000103 */
[----:B------:R-:W-:Y:S01]  /*0380*/  FFMA R2, R2, R0, R11 ;  /* 0x0000000002027223 */ /* 0x000fe2000000000b */
[----:B-1----:R-:W-:Y:S06]  /*0390*/  @!P0 BRA `(.L_x_3) ;  /* 0x0000000000108947 */ /* 0x002fec0003800000 */
[----:B------:R-:W-:Y:S02]  /*03a0*/  MOV R0, R14 ;  /* 0x0000000e00007202 */ /* 0x000fe40000000f00 */
[----:B------:R-:W-:-:S07]  /*03b0*/  MOV R2, 0x3d0 ;  /* 0x000003d000027802 */ /* 0x000fce0000000f00 */
[----:B------:R-:W-:Y:S05]  /*03c0*/  CALL.REL.NOINC `($__internal_0_$__cuda_sm3x_div_rn_noftz_f32_slowpath) ;  /* 0x0000001800387944 */ /* 0x000fea0003c00000 */
[----:B------:R-:W-:-:S07]  /*03d0*/  MOV R2, R0 ;  /* 0x0000000000027202 */ /* 0x000fce0000000f00 */
.L_x_3:
[----:B------:R-:W-:Y:S05]  /*03e0*/  BSYNC.RECONVERGENT B2 ;  /* 0x0000000000027941 */ /* 0x000fea0003800200 */
.L_x_2:
[----:B------:R-:W-:-:S05]  /*03f0*/  IMAD.WIDE.U32 R16, R18, 0x4, R16 ;  /* 0x0000000412107825 */ /* 0x000fca00078e0010 */
[----:B------:R-:W2:Y:S01]  /*0400*/  LDG.E R0, desc[UR12][R16.64] ;  /* 0x0000000c10007981 */ /* 0x000ea2000c1e1900 */
[----:B------:R-:W-:-:S04]  /*0410*/  IMAD.WIDE R36, R19, 0x4, R36 ;  /* 0x0000000413247825 */ /* 0x000fc800078e0224 */
[----:B------:R-:W-:Y:S01]  /*0420*/  IMAD.WIDE.U32 R34, R18, 0x4, R34 ;  /* 0x0000000412227825 */ /* 0x000fe200078e0022 */
[----:B------:R-:W3:Y:S04]  /*0430*/  LDG.E R10, desc[UR12][R36.64] ;  /* 0x0000000c240a7981 */ /* 0x000ee8000c1e1900 */
[----:B------:R-:W4:Y:S01]  /*0440*/  LDG.E R3, desc[UR12][R34.64] ;  /* 0x0000000c22037981 */ /* 0x000f22000c1e1900 */
[----:B------:R-:W-:Y:S01]  /*0450*/  BSSY.RECONVERGENT B2, `(.L_x_4) ;  /* 0x0000010000027945 */ /* 0x000fe20003800200 */
[----:B------:R-:W-:Y:S01]  /*0460*/  FADD R29, R2, R29 ;  /* 0x0000001d021d7221 */ /* 0x000fe20000000000 */
[----:B------:R-:W-:Y:S01]  /*0470*/  FADD R13, R13, R12 ;  /* 0x0000000c0d0d7221 */ /* 0x000fe20000000000 */
[----:B--2---:R-:W0:Y:S01]  /*0480*/  MUFU.RCP R11, R0 ;  /* 0x00000000000b7308 */ /* 0x004e220000001000 */
[----:B---3--:R-:W-:-:S04]  /*0490*/  FMUL R10, R7, R10 ;  /* 0x0000000a070a7220 */ /* 0x008fc80000400000 */
[----:B----4-:R-:W-:-:S04]  /*04a0*/  FMUL R3, R10, R3 ;  /* 0x000000030a037220 */ /* 0x010fc80000400000 */
[----:B------:R-:W1:Y:S01]  /*04b0*/  FCHK P0, R3, R0 ;  /* 0x0000000003007302 */ /* 0x000e620000000000 */
[----:B0-----:R-:W-:-:S04]  /*04c0*/  FFMA R14, -R0, R11, 1 ;  /* 0x3f800000000e7423 */ /* 0x001fc8000000010b */
[----:B------:R-:W-:-:S04]  /*04d0*/  FFMA R14, R11, R14, R11 ;  /* 0x0000000e0b0e7223 */ /* 0x000fc8000000000b */
[----:B------:R-:W-:-:S04]  /*04e0*/  FFMA R11, R3, R14, RZ ;  /* 0x0000000e030b7223 */ /* 0x000fc800000000ff */
[----:B------:R-:W-:-:S04]  /*04f0*/  FFMA R15, -R0, R11, R3 ;  /* 0x0000000b000f7223 */ /* 0x000fc80000000103 */
[----:B------:R-:W-:Y:S01]  /*0500*/  FFMA R2, R14, R15, R11 ;  /* 0x0000000f0e027223 */ /* 0x000fe2000000000b */
[----:B-1----:R-:W-:Y:S06]  /*0510*/  @!P0 BRA `(.L_x_5) ;  /* 0x00000000000c8947 */ /* 0x002fec0003800000 */
[----:B------:R-:W-:-:S07]  /*0520*/  MOV R2, 0x540 ;  /* 0x0000054000027802 */ /* 0x000fce0000000f00 */
[----:B------:R-:W-:Y:S05]  /*0530*/  CALL.REL.NOINC `($__internal_0_$__cuda_sm3x_div_rn_noftz_f32_slowpath) ;  /* 0x0000001400dc7944 */ /* 0x000fea0003c00000 */
[----:B------:R-:W-:-:S07]  /*0540*/  MOV R2, R0 ;  /* 0x0000000000027202 */ /* 0x000fce0000000f00 */
.L_x_5:
[----:B------:R-:W-:Y:S05]  /*0550*/  BSYNC.RECONVERGENT B2 ;  /* 0x0000000000027941 */ /* 0x000fea0003800200 */
.L_x_4:
        /* <DEDUP_REMOVED lines=22> */
.L_x_7:
[----:B------:R-:W-:Y:S05]  /*06c0*/  BSYNC.RECONVERGENT B2 ;  /* 0x0000000000027941 */ /* 0x000fea0003800200 */
.L_x_6:
        /* <DEDUP_REMOVED lines=22> */
.L_x_9:
[----:B------:R-:W-:Y:S05]  /*0830*/  BSYNC.RECONVERGENT B2 ;  /* 0x0000000000027941 */ /* 0x000fea0003800200 */
.L_x_8:
        /* <DEDUP_REMOVED lines=22> */
.L_x_11:
[----:B------:R-:W-:Y:S05]  /*09a0*/  BSYNC.RECONVERGENT B2 ;  /* 0x0000000000027941 */ /* 0x000fea0003800200 */
.L_x_10:
        /* <DEDUP_REMOVED lines=22> */
.L_x_13:
[----:B------:R-:W-:Y:S05]  /*0b10*/  BSYNC.RECONVERGENT B2 ;  /* 0x0000000000027941 */ /* 0x000fea0003800200 */
.L_x_12:
        /* <DEDUP_REMOVED lines=22> */
.L_x_15:
[----:B------:R-:W-:Y:S05]  /*0c80*/  BSYNC.RECONVERGENT B2 ;  /* 0x0000000000027941 */ /* 0x000fea0003800200 */
.L_x_14:
[----:B------:R-:W-:-:S05]  /*0c90*/  IMAD.WIDE.U32 R30, R18, 0x4, R16 ;  /* 0x00000004121e7825 */ /* 0x000fca00078e0010 */
[----:B------:R-:W2:Y:S01]  /*0ca0*/  LDG.E R0, desc[UR12][R30.64] ;  /* 0x0000000c1e007981 */ /* 0x000ea2000c1e1900 */
[----:B------:R-:W-:-:S04]  /*0cb0*/  IMAD.WIDE R14, R19, 0x4, R14 ;  /* 0x00000004130e7825 */ /* 0x000fc800078e020e */
[----:B------:R-:W-:Y:S02]  /*0cc0*/  IMAD.WIDE.U32 R16, R18, 0x4, R12 ;  /* 0x0000000412107825 */ /* 0x000fe400078e000c */
        /* <DEDUP_REMOVED lines=18> */
.L_x_17:
[----:B------:R-:W-:Y:S05]  /*0df0*/  BSYNC.RECONVERGENT B2 ;  /* 0x0000000000027941 */ /* 0x000fea0003800200 */
.L_x_16:
[----:B------:R-:W-:Y:S01]  /*0e00*/  UIADD3 UR5, UPT, UPT, UR5, 0x8, URZ ;  /* 0x0000000805057890 */ /* 0x000fe2000fffe0ff */
[----:B------:R-:W-:Y:S01]  /*0e10*/  MOV R11, R18 ;  /* 0x00000012000b7202 */ /* 0x000fe20000000f00 */
[----:B------:R-:W-:Y:S01]  /*0e20*/  FADD R29, R29, R26 ;  /* 0x0000001a1d1d7221 */ /* 0x000fe20000000000 */
[----:B------:R-:W-:Y:S01]  /*0e30*/  FADD R12, R27, R12 ;  /* 0x0000000c1b0c7221 */ /* 0x000fe20000000000 */
[----:B------:R-:W-:Y:S01]  /*0e40*/  UISETP.NE.AND UP0, UPT, UR5, URZ, UPT ;  /* 0x000000ff0500728c */ /* 0x000fe2000bf05270 */
[----:B------:R-:W-:Y:S02]  /*0e50*/  LEA R9, R19, R9, 0x3 ;  /* 0x0000000913097211 */ /* 0x000fe400078e18ff */
[----:B------:R-:W-:-:S06]  /*0e60*/  LEA R8, R11, R8, 0x3 ;  /* 0x000000080b087211 */ /* 0x000fcc00078e18ff */
[----:B------:R-:W-:Y:S05]  /*0e70*/  BRA.U UP0, `(.L_x_18) ;  /* 0xfffffff500047547 */ /* 0x000fea000b83ffff */
[----:B------:R-:W-:-:S05]  /*0e80*/  UMOV UR5, UR6 ;  /* 0x0000000600057c82 */ /* 0x000fca0008000000 */
.L_x_1:
[----:B------:R-:W-:-:S09]  /*0e90*/  UISETP.NE.AND UP0, UPT, UR8, URZ, UPT ;  /* 0x000000ff0800728c */ /* 0x000fd2000bf05270 */
[----:B------:R-:W-:Y:S05]  /*0ea0*/  BRA.U !UP0, `(.L_x_19) ;  /* 0x0000000d08147547 */ /* 0x000fea000b800000 */
[----:B------:R-:W-:-:S04]  /*0eb0*/  UIADD3 UR10, UPT, UPT, UR8, -0x1, URZ ;  /* 0xffffffff080a7890 */ /* 0x000fc8000fffe0ff */
[----:B------:R-:W-:-:S09]  /*0ec0*/  UISETP.GE.U32.AND UP0, UPT, UR10, 0x3, UPT ;  /* 0x000000030a00788c */ /* 0x000fd2000bf06070 */
[----:B------:R-:W-:Y:S05]  /*0ed0*/  BRA.U !UP0, `(.L_x_20) ;  /* 0x0000000508987547 */ /* 0x000fea000b800000 */
[----:B------:R-:W0:Y:S01]  /*0ee0*/  LDC.64 R14, c[0x0][0x388] ;  /* 0x0000e200ff0e7b82 */ /* 0x000e220000000a00 */
[----:B------:R-:W-:-:S05]  /*0ef0*/  IADD3 R0, PT, PT, R6, UR5, RZ ;  /* 0x0000000506007c10 */ /* 0x000fca000fffe0ff */
[----:B------:R-:W-:Y:S02]  /*0f00*/  IMAD R9, R0, R11, UR4 ;  /* 0x0000000400097e24 */ /* 0x000fe4000f8e020b */
[----:B------:R-:W1:Y:S08]  /*0f10*/  LDC.64 R2, c[0x0][0x390] ;  /* 0x0000e400ff027b82 */ /* 0x000e700000000a00 */
[----:B------:R-:W2:Y:S01]  /*0f20*/  LDC.64 R16, c[0x0][0x380] ;  /* 0x0000e000ff107b82 */ /* 0x000ea20000000a00 */
[----:B------:R-:W-:-:S02]  /*0f30*/  IMAD R19, R19, UR5, R5 ;  /* 0x0000000513137c24 */ /* 0x000fc4000f8e0205 */
[----:B0-----:R-:W-:-:S05]  /*0f40*/  IMAD.WIDE R14, R9, 0x4, R14 ;  /* 0x00000004090e7825 */ /* 0x001fca00078e020e */
[----:B------:R-:W3:Y:S01]  /*0f50*/  LDG.E R10, desc[UR12][R14.64] ;  /* 0x0000000c0e0a7981 */ /* 0x000ee2000c1e1900 */
[----:B-1----:R-:W-:-:S05]  /*0f60*/  IMAD.WIDE R18, R19, 0x4, R2 ;  /* 0x0000000413127825 */ /* 0x002fca00078e0202 */
[----:B------:R-:W4:Y:S01]  /*0f70*/  LDG.E R0, desc[UR12][R18.64] ;  /* 0x0000000c12007981 */ /* 0x000f22000c1e1900 */
[----:B--2---:R-:W-:-:S05]  /*0f80*/  IMAD.WIDE R16, R9, 0x4, R16 ;  /* 0x0000000409107825 */ /* 0x004fca00078e0210 */
[----:B------:R-:W2:Y:S01]  /*0f90*/  LDG.E R2, desc[UR12][R16.64] ;  /* 0x0000000c10027981 */ /* 0x000ea2000c1e1900 */
[----:B------:R-:W-:Y:S01]  /*0fa0*/  BSSY.RECONVERGENT B2, `(.L_x_21) ;  /* 0x000000e000027945 */ /* 0x000fe20003800200 */
[----:B---3--:R-:W0:Y:S01]  /*0fb0*/  MUFU.RCP R8, R10 ;  /* 0x0000000a00087308 */ /* 0x008e220000001000 */
[----:B----45:R-:W-:-:S04]  /*0fc0*/  FMUL R13, R7, R0 ;  /* 0x00000000070d7220 */ /* 0x030fc80000400000 */
[----:B--2---:R-:W-:Y:S01]  /*0fd0*/  FMUL R3, R13, R2 ;  /* 0x000000020d037220 */ /* 0x004fe20000400000 */
[----:B0-----:R-:W-:-:S03]  /*0fe0*/  FFMA R9, -R10, R8, 1 ;  /* 0x3f8000000a097423 */ /* 0x001fc60000000108 */
[----:B------:R-:W0:Y:S01]  /*0ff0*/  FCHK P0, R3, R10 ;  /* 0x0000000a03007302 */ /* 0x000e220000000000 */
[----:B------:R-:W-:-:S04]  /*1000*/  FFMA R8, R8, R9, R8 ;  /* 0x0000000908087223 */ /* 0x000fc80000000008 */
[----:B------:R-:W-:-:S04]  /*1010*/  FFMA R9, R3, R8, RZ ;  /* 0x0000000803097223 */ /* 0x000fc800000000ff */
[----:B------:R-:W-:-:S04]  /*1020*/  FFMA R0, -R10, R9, R3 ;  /* 0x000000090a007223 */ /* 0x000fc80000000103 */
[----:B------:R-:W-:Y:S01]  /*1030*/  FFMA R0, R8, R0, R9 ;  /* 0x0000000008007223 */ /* 0x000fe20000000009 */
[----:B0-----:R-:W-:Y:S06]  /*1040*/  @!P0 BRA `(.L_x_22) ;  /* 0x00000000000c8947 */ /* 0x001fec0003800000 */
[----:B------:R-:W-:Y:S02]  /*1050*/  MOV R0, R10 ;  /* 0x0000000a00007202 */ /* 0x000fe40000000f00 */
[----:B------:R-:W-:-:S07]  /*1060*/  MOV R2, 0x1080 ;  /* 0x0000108000027802 */ /* 0x000fce0000000f00 */
[----:B------:R-:W-:Y:S05]  /*1070*/  CALL.REL.NOINC `($__internal_0_$__cuda_sm3x_div_rn_noftz_f32_slowpath) ;  /* 0x0000000c000c7944 */ /* 0x000fea0003c00000 */
.L_x_22:
[----:B------:R-:W-:Y:S05]  /*1080*/  BSYNC.RECONVERGENT B2 ;  /* 0x0000000000027941 */ /* 0x000fea0003800200 */
.L_x_21:
[----:B------:R-:W0:Y:S02]  /*1090*/  LDC.64 R2, c[0x0][0x3b0] ;  /* 0x0000ec00ff027b82 */ /* 0x000e240000000a00 */
[----:B0-----:R-:W-:-:S05]  /*10a0*/  IMAD.WIDE.U32 R14, R2, 0x4, R14 ;  /* 0x00000004020e7825 */ /* 0x001fca00078e000e */
        /* <DEDUP_REMOVED lines=21> */
.L_x_24:
[----:B------:R-:W-:Y:S05]  /*1200*/  BSYNC.RECONVERGENT B2 ;  /* 0x0000000000027941 */ /* 0x000fea0003800200 */
.L_x_23:
[----:B------:R-:W0:Y:S02]  /*1210*/  LDC.64 R2, c[0x0][0x3b0] ;  /* 0x0000ec00ff027b82 */ /* 0x000e240000000a00 */
[----:B0-----:R-:W-:-:S05]  /*1220*/  IMAD.WIDE.U32 R14, R2, 0x4, R14 ;  /* 0x00000004020e7825 */ /* 0x001fca00078e000e */
        /* <DEDUP_REMOVED lines=21> */
.L_x_26:
[----:B------:R-:W-:Y:S05]  /*1380*/  BSYNC.RECONVERGENT B2 ;  /* 0x0000000000027941 */ /* 0x000fea0003800200 */
.L_x_25:
[----:B------:R-:W0:Y:S02]  /*1390*/  LDC.64 R2, c[0x0][0x3b0] ;  /* 0x0000ec00ff027b82 */ /* 0x000e240000000a00 */
[----:B0-----:R-:W-:-:S06]  /*13a0*/  IMAD.WIDE.U32 R14, R2, 0x4, R14 ;  /* 0x00000004020e7825 */ /* 0x001fcc00078e000e */
        /* <DEDUP_REMOVED lines=21> */
.L_x_28:
[----:B------:R-:W-:Y:S05]  /*1500*/  BSYNC.RECONVERGENT B2 ;  /* 0x0000000000027941 */ /* 0x000fea0003800200 */
.L_x_27:
[----:B------:R-:W-:Y:S01]  /*1510*/  FADD R29, R29, R0 ;  /* 0x000000001d1d7221 */ /* 0x000fe20000000000 */
[----:B------:R-:W-:Y:S01]  /*1520*/  FADD R12, R9, R12 ;  /* 0x0000000c090c7221 */ /* 0x000fe20000000000 */
[----:B------:R-:W-:-:S12]  /*1530*/  UIADD3 UR5, UPT, UPT, UR5, 0x4, URZ ;  /* 0x0000000405057890 */ /* 0x000fd8000fffe0ff */
.L_x_20:
[----:B------:R-:W-:-:S09]  /*1540*/  UISETP.NE.AND UP0, UPT, UR9, URZ, UPT ;  /* 0x000000ff0900728c */ /* 0x000fd2000bf05270 */
[----:B------:R-:W-:Y:S05]  /*1550*/  BRA.U !UP0, `(.L_x_19) ;  /* 0x0000000508687547 */ /* 0x000fea000b800000 */
[----:B------:R-:W-:-:S09]  /*1560*/  UISETP.NE.AND UP0, UPT, UR9, 0x1, UPT ;  /* 0x000000010900788c */ /* 0x000fd2000bf05270 */
[----:B------:R-:W-:Y:S05]  /*1570*/  BRA.U !UP0, `(.L_x_29) ;  /* 0x0000000108dc7547 */ /* 0x000fea000b800000 */
[----:B------:R-:W0:Y:S01]  /*1580*/  LDC.64 R8, c[0x0][0x3b0] ;  /* 0x0000ec00ff087b82 */ /* 0x000e220000000a00 */
[----:B------:R-:W-:-:S07]  /*1590*/  IADD3 R3, PT, PT, R6, UR5, RZ ;  /* 0x0000000506037c10 */ /* 0x000fce000fffe0ff */
[----:B------:R-:W1:Y:S08]  /*15a0*/  LDC.64 R14, c[0x0][0x388] ;  /* 0x0000e200ff0e7b82 */ /* 0x000e700000000a00 */
[----:B------:R-:W2:Y:S08]  /*15b0*/  LDC.64 R18, c[0x0][0x390] ;  /* 0x0000e400ff127b82 */ /* 0x000eb00000000a00 */
[----:B------:R-:W3:Y:S01]  /*15c0*/  LDC.64 R16, c[0x0][0x380] ;  /* 0x0000e000ff107b82 */ /* 0x000ee20000000a00 */
[----:B0-----:R-:W-:-:S02]  /*15d0*/  IMAD R11, R3, R8, UR4 ;  /* 0x00000004030b7e24 */ /* 0x001fc4000f8e0208 */
[----:B------:R-:W-:Y:S02]  /*15e0*/  IMAD R3, R9, UR5, R5 ;  /* 0x0000000509037c24 */ /* 0x000fe4000f8e0205 */
[----:B-1----:R-:W-:-:S05]  /*15f0*/  IMAD.WIDE R14, R11, 0x4, R14 ;  /* 0x000000040b0e7825 */ /* 0x002fca00078e020e */
[----:B------:R-:W4:Y:S01]  /*1600*/  LDG.E R10, desc[UR12][R14.64] ;  /* 0x0000000c0e0a7981 */ /* 0x000f22000c1e1900 */
[----:B--2---:R-:W-:-:S05]  /*1610*/  IMAD.WIDE R18, R3, 0x4, R18 ;  /* 0x0000000403127825 */ /* 0x004fca00078e0212 */
[----:B------:R-:W2:Y:S01]  /*1620*/  LDG.E R0, desc[UR12][R18.64] ;  /* 0x0000000c12007981 */ /* 0x000ea2000c1e1900 */
[----:B---3--:R-:W-:-:S05]  /*1630*/  IMAD.WIDE R16, R11, 0x4, R16 ;  /* 0x000000040b107825 */ /* 0x008fca00078e0210 */
[----:B------:R-:W3:Y:S01]  /*1640*/  LDG.E R2, desc[UR12][R16.64] ;  /* 0x0000000c10027981 */ /* 0x000ee2000c1e1900 */
[----:B------:R-:W-:Y:S01]  /*1650*/  BSSY.RECONVERGENT B2, `(.L_x_30) ;  /* 0x000000e000027945 */ /* 0x000fe20003800200 */
[----:B----4-:R-:W0:Y:S01]  /*1660*/  MUFU.RCP R8, R10 ;  /* 0x0000000a00087308 */ /* 0x010e220000001000 */
[----:B--2--5:R-:W-:-:S04]  /*1670*/  FMUL R9, R7, R0 ;  /* 0x0000000007097220 */ /* 0x024fc80000400000 */
[----:B---3--:R-:W-:Y:S01]  /*1680*/  FMUL R3, R9, R2 ;  /* 0x0000000209037220 */ /* 0x008fe20000400000 */
        /* <DEDUP_REMOVED lines=10> */
.L_x_31:
[----:B------:R-:W-:Y:S05]  /*1730*/  BSYNC.RECONVERGENT B2 ;  /* 0x0000000000027941 */ /* 0x000fea0003800200 */
.L_x_30:
        /* <DEDUP_REMOVED lines=23> */
.L_x_33:
[----:B------:R-:W-:Y:S05]  /*18b0*/  BSYNC.RECONVERGENT B2 ;  /* 0x0000000000027941 */ /* 0x000fea0003800200 */
.L_x_32:
[----:B------:R-:W-:Y:S01]  /*18c0*/  FADD R29, R29, R0 ;  /* 0x000000001d1d7221 */ /* 0x000fe20000000000 */
[----:B------:R-:W-:Y:S01]  /*18d0*/  FADD R12, R9, R8 ;  /* 0x00000008090c7221 */ /* 0x000fe20000000000 */
[----:B------:R-:W-:-:S12]  /*18e0*/  UIADD3 UR5, UPT, UPT, UR5, 0x2, URZ ;  /* 0x0000000205057890 */ /* 0x000fd8000fffe0ff */
.L_x_29:
[----:B------:R-:W0:Y:S02]  /*18f0*/  LDC R13, c[0x0][0x3b0] ;  /* 0x0000ec00ff0d7b82 */ /* 0x000e240000000800 */
[----:B0-----:R-:W-:-:S13]  /*1900*/  LOP3.LUT P0, RZ, R13, 0x1, RZ, 0xc0, !PT ;  /* 0x000000010dff7812 */ /* 0x001fda000780c0ff */
[----:B------:R-:W-:Y:S05]  /*1910*/  @!P0 BRA `(.L_x_19) ;  /* 0x0000000000788947 */ /* 0x000fea0003800000 */
[----:B------:R-:W0:Y:S01]  /*1920*/  LDC.64 R14, c[0x0][0x388] ;  /* 0x0000e200ff0e7b82 */ /* 0x000e220000000a00 */
[----:B------:R-:W-:-:S05]  /*1930*/  IADD3 R0, PT, PT, R6, UR5, RZ ;  /* 0x0000000506007c10 */ /* 0x000fca000fffe0ff */
[----:B------:R-:W-:Y:S02]  /*1940*/  IMAD R13, R0, R13, UR4 ;  /* 0x00000004000d7e24 */ /* 0x000fe4000f8e020d */
[----:B------:R-:W1:Y:S08]  /*1950*/  LDC R2, c[0x0][0x3b4] ;  /* 0x0000ed00ff027b82 */ /* 0x000e700000000800 */
[----:B------:R-:W2:Y:S08]  /*1960*/  LDC.64 R8, c[0x0][0x390] ;  /* 0x0000e400ff087b82 */ /* 0x000eb00000000a00 */
[----:B------:R-:W3:Y:S01]  /*1970*/  LDC.64 R10, c[0x0][0x380] ;  /* 0x0000e000ff0a7b82 */ /* 0x000ee20000000a00 */
[----:B0-----:R-:W-:-:S06]  /*1980*/  IMAD.WIDE R14, R13, 0x4, R14 ;  /* 0x000000040d0e7825 */ /* 0x001fcc00078e020e */
[----:B------:R-:W4:Y:S01]  /*1990*/  LDG.E R14, desc[UR12][R14.64] ;  /* 0x0000000c0e0e7981 */ /* 0x000f22000c1e1900 */
[----:B-1----:R-:W-:-:S04]  /*19a0*/  IMAD R3, R2, UR5, R5 ;  /* 0x0000000502037c24 */ /* 0x002fc8000f8e0205 */
[----:B--2---:R-:W-:-:S06]  /*19b0*/  IMAD.WIDE R8, R3, 0x4, R8 ;  /* 0x0000000403087825 */ /* 0x004fcc00078e0208 */
[----:B------:R-:W2:Y:S01]  /*19c0*/  LDG.E R8, desc[UR12][R8.64] ;  /* 0x0000000c08087981 */ /* 0x000ea2000c1e1900 */
[----:B---3--:R-:W-:-:S06]  /*19d0*/  IMAD.WIDE R10, R13, 0x4, R10 ;  /* 0x000000040d0a7825 */ /* 0x008fcc00078e020a */
[----:B------:R-:W3:Y:S01]  /*19e0*/  LDG.E R10, desc[UR12][R10.64] ;  /* 0x0000000c0a0a7981 */ /* 0x000ee2000c1e1900 */
[----:B------:R-:W-:Y:S01]  /*19f0*/  BSSY.RECONVERGENT B2, `(.L_x_34) ;  /* 0x000000e000027945 */ /* 0x000fe20003800200 */
[----:B----4-:R-:W0:Y:S01]  /*1a00*/  MUFU.RCP R0, R14 ;  /* 0x0000000e00007308 */ /* 0x010e220000001000 */
[----:B--2--5:R-:W-:Y:S01]  /*1a10*/  FMUL R7, R7, R8 ;  /* 0x0000000807077220 */ /* 0x024fe20000400000 */
[----:B0-----:R-:W-:-:S03]  /*1a20*/  FFMA R13, -R14, R0, 1 ;  /* 0x3f8000000e0d7423 */ /* 0x001fc60000000100 */
[----:B---3--:R-:W-:-:S04]  /*1a30*/  FMUL R3, R7, R10 ;  /* 0x0000000a07037220 */ /* 0x008fc80000400000 */
        /* <DEDUP_REMOVED lines=9> */
.L_x_35:
[----:B------:R-:W-:Y:S05]  /*1ad0*/  BSYNC.RECONVERGENT B2 ;  /* 0x0000000000027941 */ /* 0x000fea0003800200 */
.L_x_34:
[----:B------:R-:W-:Y:S01]  /*1ae0*/  FADD R29, R29, R0 ;  /* 0x000000001d1d7221 */ /* 0x000fe20000000000 */
[----:B------:R-:W-:-:S07]  /*1af0*/  FADD R12, R12, R7 ;  /* 0x000000070c0c7221 */ /* 0x000fce0000000000 */
.L_x_19:
[----:B------:R-:W0:Y:S01]  /*1b00*/  LDCU UR5, c[0x0][0x3b0] ;  /* 0x00007600ff0577ac */ /* 0x000e220008000800 */
[----:B------:R-:W-:-:S04]  /*1b10*/  UIADD3 UR4, UPT, UPT, UR4, 0x1, URZ ;  /* 0x0000000104047890 */ /* 0x000fc8000fffe0ff */
[----:B0-----:R-:W-:-:S09]  /*1b20*/  UISETP.NE.AND UP0, UPT, UR4, UR5, UPT ;  /* 0x000000050400728c */ /* 0x001fd2000bf05270 */
[----:B------:R-:W-:Y:S05]  /*1b30*/  BRA.U UP0, `(.L_x_36) ;  /* 0xffffffe5008c7547 */ /* 0x000fea000b83ffff */
.L_x_0:
[----:B-----5:R-:W0:Y:S01]  /*1b40*/  LDC.64 R6, c[0x0][0x3a0] ;  /* 0x0000e800ff067b82 */ /* 0x020e220000000a00 */
[----:B------:R-:W1:Y:S02]  /*1b50*/  LDCU UR4, c[0x0][0x3b4] ;  /* 0x00007680ff0477ac */ /* 0x000e640008000800 */
[----:B-1----:R-:W-:-:S04]  /*1b60*/  IMAD R4, R4, UR4, R5 ;  /* 0x0000000404047c24 */ /* 0x002fc8000f8e0205 */
[----:B0-----:R-:W-:-:S06]  /*1b70*/  IMAD.WIDE R6, R4, 0x4, R6 ;  /* 0x0000000404067825 */ /* 0x001fcc00078e0206 */
[----:B------:R-:W2:Y:S01]  /*1b80*/  LDG.E R6, desc[UR12][R6.64] ;  /* 0x0000000c06067981 */ /* 0x000ea2000c1e1900 */
[----:B------:R-:W0:Y:S01]  /*1b90*/  MUFU.RCP R5, R12 ;  /* 0x0000000c00057308 */ /* 0x000e220000001000 */
[----:B------:R-:W-:Y:S01]  /*1ba0*/  BSSY.RECONVERGENT B2, `(.L_x_37) ;  /* 0x000000c000027945 */ /* 0x000fe20003800200 */
[----:B0-----:R-:W-:-:S04]  /*1bb0*/  FFMA R0, R5, -R12, 1 ;  /* 0x3f80000005007423 */ /* 0x001fc8000000080c */
[----:B------:R-:W-:Y:S01]  /*1bc0*/  FFMA R0, R5, R0, R5 ;  /* 0x0000000005007223 */ /* 0x000fe20000000005 */
[----:B--2---:R-:W-:-:S04]  /*1bd0*/  FMUL R3, R6, R29 ;  /* 0x0000001d06037220 */ /* 0x004fc80000400000 */
[----:B------:R-:W0:Y:S01]  /*1be0*/  FCHK P0, R3, R12 ;  /* 0x0000000c03007302 */ /* 0x000e220000000000 */
[----:B------:R-:W-:-:S04]  /*1bf0*/  FFMA R5, R3, R0, RZ ;  /* 0x0000000003057223 */ /* 0x000fc800000000ff */
[----:B------:R-:W-:-:S04]  /*1c00*/  FFMA R2, R5, -R12, R3 ;  /* 0x8000000c05027223 */ /* 0x000fc80000000003 */
[----:B------:R-:W-:Y:S01]  /*1c10*/  FFMA R0, R0, R2, R5 ;  /* 0x0000000200007223 */ /* 0x000fe20000000005 */
[----:B0-----:R-:W-:Y:S06]  /*1c20*/  @!P0 BRA `(.L_x_38) ;  /* 0x00000000000c8947 */ /* 0x001fec0003800000 */
[----:B------:R-:W-:Y:S02]  /*1c30*/  MOV R0, R12 ;  /* 0x0000000c00007202 */ /* 0x000fe40000000f00 */
[----:B------:R-:W-:-:S07]  /*1c40*/  MOV R2, 0x1c60 ;  /* 0x00001c6000027802 */ /* 0x000fce0000000f00 */
[----:B------:R-:W-:Y:S05]  /*1c50*/  CALL.REL.NOINC `($__internal_0_$__cuda_sm3x_div_rn_noftz_f32_slowpath) ;  /* 0x0000000000147944 */ /* 0x000fea0003c00000 */
.L_x_38:
[----:B------:R-:W-:Y:S05]  /*1c60*/  BSYNC.RECONVERGENT B2 ;  /* 0x0000000000027941 */ /* 0x000fea0003800200 */
.L_x_37:
[----:B------:R-:W0:Y:S02]  /*1c70*/  LDC.64 R2, c[0x0][0x3a8] ;  /* 0x0000ea00ff027b82 */ /* 0x000e240000000a00 */
[----:B0-----:R-:W-:-:S05]  /*1c80*/  IMAD.WIDE R4, R4, 0x4, R2 ;  /* 0x0000000404047825 */ /* 0x001fca00078e0202 */
[----:B------:R-:W-:Y:S01]  /*1c90*/  STG.E desc[UR12][R4.64], R0 ;  /* 0x0000000004007986 */ /* 0x000fe2000c10190c */
[----:B------:R-:W-:Y:S05]  /*1ca0*/  EXIT ;  /* 0x000000000000794d */ /* 0x000fea0003800000 */
        .weak           $__internal_0_$__cuda_sm3x_div_rn_noftz_f32_slowpath
        .type           $__internal_0_$__cuda_sm3x_div_rn_noftz_f32_slowpath,@function
        .size           $__internal_0_$__cuda_sm3x_div_rn_noftz_f32_slowpath,(.L_x_157 - $__internal_0_$__cuda_sm3x_div_rn_noftz_f32_slowpath)
$__internal_0_$__cuda_sm3x_div_rn_noftz_f32_slowpath:
[----:B------:R-:W-:Y:S01]  /*1cb0*/  SHF.R.U32.HI R11, RZ, 0x17, R0 ;  /* 0x00000017ff0b7819 */ /* 0x000fe20000011600 */
[----:B------:R-:W-:Y:S01]  /*1cc0*/  BSSY.RECONVERGENT B0, `(.L_x_39) ;  /* 0x0000062000007945 */ /* 0x000fe20003800200 */
[----:B------:R-:W-:Y:S02]  /*1cd0*/  SHF.R.U32.HI R30, RZ, 0x17, R3 ;  /* 0x00000017ff1e7819 */ /* 0x000fe40000011603 */
[----:B------:R-:W-:Y:S02]  /*1ce0*/  LOP3.LUT R11, R11, 0xff, RZ, 0xc0, !PT ;  /* 0x000000ff0b0b7812 */ /* 0x000fe400078ec0ff */
[----:B------:R-:W-:Y:S02]  /*1cf0*/  LOP3.LUT R30, R30, 0xff, RZ, 0xc0, !PT ;  /* 0x000000ff1e1e7812 */ /* 0x000fe400078ec0ff */
[----:B------:R-:W-:Y:S02]  /*1d00*/  IADD3 R31, PT, PT, R11, -0x1, RZ ;  /* 0xffffffff0b1f7810 */ /* 0x000fe40007ffe0ff */
[----:B------:R-:W-:-:S02]  /*1d10*/  IADD3 R32, PT, PT, R30, -0x1, RZ ;  /* 0xffffffff1e207810 */ /* 0x000fc40007ffe0ff */
[----:B------:R-:W-:-:S04]  /*1d20*/  ISETP.GT.U32.AND P0, PT, R31, 0xfd, PT ;  /* 0x000000fd1f00780c */ /* 0x000fc80003f04070 */
[----:B------:R-:W-:-:S13]  /*1d30*/  ISETP.GT.U32.OR P0, PT, R32, 0xfd, P0 ;  /* 0x000000fd2000780c */ /* 0x000fda0000704470 */
[----:B------:R-:W-:Y:S01]  /*1d40*/  @!P0 MOV R26, RZ ;  /* 0x000000ff001a8202 */ /* 0x000fe20000000f00 */
[----:B------:R-:W-:Y:S06]  /*1d50*/  @!P0 BRA `(.L_x_40) ;  /* 0x00000000005c8947 */ /* 0x000fec0003800000 */
[----:B------:R-:W-:Y:S02]  /*1d60*/  FSETP.GTU.FTZ.AND P0, PT, |R3|, +INF , PT ;  /* 0x7f8000000300780b */ /* 0x000fe40003f1c200 */
[----:B------:R-:W-:-:S04]  /*1d70*/  FSETP.GTU.FTZ.AND P1, PT, |R0|, +INF , PT ;  /* 0x7f8000000000780b */ /* 0x000fc80003f3c200 */
[----:B------:R-:W-:-:S13]  /*1d80*/  PLOP3.LUT P0, PT, P0, P1, PT, 0xf8, 0x8f ;  /* 0x00000000008f781c */ /* 0x000fda0000703f70 */
[----:B------:R-:W-:Y:S05]  /*1d90*/  @P0 BRA `(.L_x_41) ;  /* 0x00000004004c0947 */ /* 0x000fea0003800000 */
[----:B------:R-:W-:-:S13]  /*1da0*/  LOP3.LUT P0, RZ, R0, 0x7fffffff, R3, 0xc8, !PT ;  /* 0x7fffffff00ff7812 */ /* 0x000fda000780c803 */
[----:B------:R-:W-:Y:S05]  /*1db0*/  @!P0 BRA `(.L_x_42) ;  /* 0x00000004003c8947 */ /* 0x000fea0003800000 */
[C---:B------:R-:W-:Y:S02]  /*1dc0*/  FSETP.NEU.FTZ.AND P2, PT, |R3|.reuse, +INF , PT ;  /* 0x7f8000000300780b */ /* 0x040fe40003f5d200 */
[----:B------:R-:W-:Y:S02]  /*1dd0*/  FSETP.NEU.FTZ.AND P1, PT, |R0|, +INF , PT ;  /* 0x7f8000000000780b */ /* 0x000fe40003f3d200 */
[----:B------:R-:W-:-:S11]  /*1de0*/  FSETP.NEU.FTZ.AND P0, PT, |R3|, +INF , PT ;  /* 0x7f8000000300780b */ /* 0x000fd60003f1d200 */
[----:B------:R-:W-:Y:S05]  /*1df0*/  @!P1 BRA !P2, `(.L_x_42) ;  /* 0x00000004002c9947 */ /* 0x000fea0005000000 */
[----:B------:R-:W-:-:S04]  /*1e00*/  LOP3.LUT P2, RZ, R3, 0x7fffffff, RZ, 0xc0, !PT ;  /* 0x7fffffff03ff7812 */ /* 0x000fc8000784c0ff */
[----:B------:R-:W-:-:S13]  /*1e10*/  PLOP3.LUT P1, PT, P1, P2, PT, 0x2f, 0xf2 ;  /* 0x0000000000f2781c */ /* 0x000fda0000f24577 */
[----:B------:R-:W-:Y:S05]  /*1e20*/  @P1 BRA `(.L_x_43) ;  /* 0x0000000400181947 */ /* 0x000fea0003800000 */
[----:B------:R-:W-:-:S04]  /*1e30*/  LOP3.LUT P1, RZ, R0, 0x7fffffff, RZ, 0xc0, !PT ;  /* 0x7fffffff00ff7812 */ /* 0x000fc8000782c0ff */
[----:B------:R-:W-:-:S13]  /*1e40*/  PLOP3.LUT P0, PT, P0, P1, PT, 0x2f, 0xf2 ;  /* 0x0000000000f2781c */ /* 0x000fda0000702577 */
[----:B------:R-:W-:Y:S05]  /*1e50*/  @P0 BRA `(.L_x_44) ;  /* 0x0000000400000947 */ /* 0x000fea0003800000 */
[----:B------:R-:W-:Y:S02]  /*1e60*/  ISETP.GE.AND P0, PT, R32, RZ, PT ;  /* 0x000000ff2000720c */ /* 0x000fe40003f06270 */
[----:B------:R-:W-:-:S11]  /*1e70*/  ISETP.GE.AND P1, PT, R31, RZ, PT ;  /* 0x000000ff1f00720c */ /* 0x000fd60003f26270 */
[----:B------:R-:W-:Y:S01]  /*1e80*/  @P0 MOV R26, RZ ;  /* 0x000000ff001a0202 */ /* 0x000fe20000000f00 */
[----:B------:R-:W-:Y:S01]  /*1e90*/  @!P0 FFMA R3, R3, 1.84467440737095516160e+19, RZ ;  /* 0x5f80000003038823 */ /* 0x000fe200000000ff */
[----:B------:R-:W-:Y:S01]  /*1ea0*/  @!P0 MOV R26, 0xffffffc0 ;  /* 0xffffffc0001a8802 */ /* 0x000fe20000000f00 */
[----:B------:R-:W-:-:S03]  /*1eb0*/  @!P1 FFMA R0, R0, 1.84467440737095516160e+19, RZ ;  /* 0x5f80000000009823 */ /* 0x000fc600000000ff */
[----:B------:R-:W-:-:S07]  /*1ec0*/  @!P1 IADD3 R26, PT, PT, R26, 0x40, RZ ;  /* 0x000000401a1a9810 */ /* 0x000fce0007ffe0ff */
.L_x_40:
[----:B------:R-:W-:Y:S01]  /*1ed0*/  LEA R31, R11, 0xc0800000, 0x17 ;  /* 0xc08000000b1f7811 */ /* 0x000fe200078eb8ff */
[----:B------:R-:W-:Y:S01]  /*1ee0*/  BSSY.RECONVERGENT B1, `(.L_x_45) ;  /* 0x0000036000017945 */ /* 0x000fe20003800200 */
[----:B------:R-:W-:Y:S02]  /*1ef0*/  IADD3 R30, PT, PT, R30, -0x7f, RZ ;  /* 0xffffff811e1e7810 */ /* 0x000fe40007ffe0ff */
[----:B------:R-:W-:Y:S02]  /*1f00*/  IADD3 R0, PT, PT, -R31, R0, RZ ;  /* 0x000000001f007210 */ /* 0x000fe40007ffe1ff */
[----:B------:R-:W-:Y:S02]  /*1f10*/  IADD3 R11, PT, PT, R30, 0x7f, -R11 ;  /* 0x0000007f1e0b7810 */ /* 0x000fe40007ffe80b */
[----:B------:R0:W1:Y:S01]  /*1f20*/  MUFU.RCP R32, R0 ;  /* 0x0000000000207308 */ /* 0x0000620000001000 */
[----:B------:R-:W-:Y:S01]  /*1f30*/  FADD.FTZ R31, -R0, -RZ ;  /* 0x800000ff001f7221 */ /* 0x000fe20000010100 */
[----:B------:R-:W-:Y:S01]  /*1f40*/  IADD3 R11, PT, PT, R11, R26, RZ ;  /* 0x0000001a0b0b7210 */ /* 0x000fe20007ffe0ff */
[----:B0-----:R-:W-:-:S02]  /*1f50*/  IMAD R0, R30, -0x800000, R3 ;  /* 0xff8000001e007824 */ /* 0x001fc400078e0203 */
[----:B-1----:R-:W-:-:S04]  /*1f60*/  FFMA R33, R32, R31, 1 ;  /* 0x3f80000020217423 */ /* 0x002fc8000000001f */
[----:B------:R-:W-:-:S04]  /*1f70*/  FFMA R33, R32, R33, R32 ;  /* 0x0000002120217223 */ /* 0x000fc80000000020 */
[----:B------:R-:W-:-:S04]  /*1f80*/  FFMA R32, R0, R33, RZ ;  /* 0x0000002100207223 */ /* 0x000fc800000000ff */
[----:B------:R-:W-:-:S04]  /*1f90*/  FFMA R3, R31, R32, R0 ;  /* 0x000000201f037223 */ /* 0x000fc80000000000 */
[----:B------:R-:W-:-:S04]  /*1fa0*/  FFMA R32, R33, R3, R32 ;  /* 0x0000000321207223 */ /* 0x000fc80000000020 */
[----:B------:R-:W-:-:S04]  /*1fb0*/  FFMA R31, R31, R32, R0 ;  /* 0x000000201f1f7223 */ /* 0x000fc80000000000 */
[----:B------:R-:W-:-:S05]  /*1fc0*/  FFMA R0, R33, R31, R32 ;  /* 0x0000001f21007223 */ /* 0x000fca0000000020 */
[----:B------:R-:W-:-:S04]  /*1fd0*/  SHF.R.U32.HI R3, RZ, 0x17, R0 ;  /* 0x00000017ff037819 */ /* 0x000fc80000011600 */
[----:B------:R-:W-:-:S04]  /*1fe0*/  LOP3.LUT R26, R3, 0xff, RZ, 0xc0, !PT ;  /* 0x000000ff031a7812 */ /* 0x000fc800078ec0ff */
[----:B------:R-:W-:-:S04]  /*1ff0*/  IADD3 R3, PT, PT, R26, R11, RZ ;  /* 0x0000000b1a037210 */ /* 0x000fc80007ffe0ff */
[----:B------:R-:W-:-:S04]  /*2000*/  IADD3 R26, PT, PT, R3, -0x1, RZ ;  /* 0xffffffff031a7810 */ /* 0x000fc80007ffe0ff */
[----:B------:R-:W-:-:S13]  /*2010*/  ISETP.GE.U32.AND P0, PT, R26, 0xfe, PT ;  /* 0x000000fe1a00780c */ /* 0x000fda0003f06070 */
[----:B------:R-:W-:Y:S05]  /*2020*/  @!P0 BRA `(.L_x_46) ;  /* 0x0000000000808947 */ /* 0x000fea0003800000 */
[----:B------:R-:W-:-:S13]  /*2030*/  ISETP.GT.AND P0, PT, R3, 0xfe, PT ;  /* 0x000000fe0300780c */ /* 0x000fda0003f04270 */
[----:B------:R-:W-:Y:S05]  /*2040*/  @P0 BRA `(.L_x_47) ;  /* 0x00000000006c0947 */ /* 0x000fea0003800000 */
[----:B------:R-:W-:-:S13]  /*2050*/  ISETP.GE.AND P0, PT, R3, 0x1, PT ;  /* 0x000000010300780c */ /* 0x000fda0003f06270 */
[----:B------:R-:W-:Y:S05]  /*2060*/  @P0 BRA `(.L_x_48) ;  /* 0x0000000000740947 */ /* 0x000fea0003800000 */
[----:B------:R-:W-:Y:S02]  /*2070*/  ISETP.GE.AND P0, PT, R3, -0x18, PT ;  /* 0xffffffe80300780c */ /* 0x000fe40003f06270 */
[----:B------:R-:W-:-:S11]  /*2080*/  LOP3.LUT R0, R0, 0x80000000, RZ, 0xc0, !PT ;  /* 0x8000000000007812 */ /* 0x000fd600078ec0ff */
[----:B------:R-:W-:Y:S05]  /*2090*/  @!P0 BRA `(.L_x_48) ;  /* 0x0000000000688947 */ /* 0x000fea0003800000 */
[-CC-:B------:R-:W-:Y:S01]  /*20a0*/  FFMA.RZ R11, R33, R31.reuse, R32.reuse ;  /* 0x0000001f210b7223 */ /* 0x180fe2000000c020 */
[----:B------:R-:W-:Y:S01]  /*20b0*/  IADD3 R30, PT, PT, R3, 0x20, RZ ;  /* 0x00000020031e7810 */ /* 0x000fe20007ffe0ff */
[CCC-:B------:R-:W-:Y:S01]  /*20c0*/  FFMA.RP R26, R33.reuse, R31.reuse, R32.reuse ;  /* 0x0000001f211a7223 */ /* 0x1c0fe20000008020 */
[----:B------:R-:W-:Y:S01]  /*20d0*/  FFMA.RM R31, R33, R31, R32 ;  /* 0x0000001f211f7223 */ /* 0x000fe20000004020 */
[----:B------:R-:W-:Y:S02]  /*20e0*/  ISETP.NE.AND P2, PT, R3, RZ, PT ;  /* 0x000000ff0300720c */ /* 0x000fe40003f45270 */
[----:B------:R-:W-:Y:S02]  /*20f0*/  LOP3.LUT R11, R11, 0x7fffff, RZ, 0xc0, !PT ;  /* 0x007fffff0b0b7812 */ /* 0x000fe400078ec0ff */
[----:B------:R-:W-:Y:S02]  /*2100*/  ISETP.NE.AND P1, PT, R3, RZ, PT ;  /* 0x000000ff0300720c */ /* 0x000fe40003f25270 */
[----:B------:R-:W-:-:S02]  /*2110*/  LOP3.LUT R11, R11, 0x800000, RZ, 0xfc, !PT ;  /* 0x008000000b0b7812 */ /* 0x000fc400078efcff */
[----:B------:R-:W-:Y:S02]  /*2120*/  IADD3 R3, PT, PT, -R3, RZ, RZ ;  /* 0x000000ff03037210 */ /* 0x000fe40007ffe1ff */
[----:B------:R-:W-:Y:S02]  /*2130*/  SHF.L.U32 R30, R11, R30, RZ ;  /* 0x0000001e0b1e7219 */ /* 0x000fe400000006ff */
[----:B------:R-:W-:Y:S02]  /*2140*/  FSETP.NEU.FTZ.AND P0, PT, R26, R31, PT ;  /* 0x0000001f1a00720b */ /* 0x000fe40003f1d000 */
[----:B------:R-:W-:Y:S02]  /*2150*/  SEL R26, R3, RZ, P2 ;  /* 0x000000ff031a7207 */ /* 0x000fe40001000000 */
[----:B------:R-:W-:Y:S02]  /*2160*/  ISETP.NE.AND P1, PT, R30, RZ, P1 ;  /* 0x000000ff1e00720c */ /* 0x000fe40000f25270 */
[----:B------:R-:W-:-:S02]  /*2170*/  SHF.R.U32.HI R26, RZ, R26, R11 ;  /* 0x0000001aff1a7219 */ /* 0x000fc4000001160b */
[----:B------:R-:W-:Y:S02]  /*2180*/  PLOP3.LUT P0, PT, P0, P1, PT, 0xf8, 0x8f ;  /* 0x00000000008f781c */ /* 0x000fe40000703f70 */
[----:B------:R-:W-:Y:S02]  /*2190*/  SHF.R.U32.HI R11, RZ, 0x1, R26 ;  /* 0x00000001ff0b7819 */ /* 0x000fe4000001161a */
[----:B------:R-:W-:-:S04]  /*21a0*/  SEL R30, RZ, 0x1, !P0 ;  /* 0x00000001ff1e7807 */ /* 0x000fc80004000000 */
[----:B------:R-:W-:-:S04]  /*21b0*/  LOP3.LUT R3, R30, 0x1, R11, 0xf8, !PT ;  /* 0x000000011e037812 */ /* 0x000fc800078ef80b */
[----:B------:R-:W-:-:S04]  /*21c0*/  LOP3.LUT R26, R3, R26, RZ, 0xc0, !PT ;  /* 0x0000001a031a7212 */ /* 0x000fc800078ec0ff */
[----:B------:R-:W-:-:S04]  /*21d0*/  IADD3 R11, PT, PT, R11, R26, RZ ;  /* 0x0000001a0b0b7210 */ /* 0x000fc80007ffe0ff */
[----:B------:R-:W-:Y:S01]  /*21e0*/  LOP3.LUT R0, R11, R0, RZ, 0xfc, !PT ;  /* 0x000000000b007212 */ /* 0x000fe200078efcff */
[----:B------:R-:W-:Y:S06]  /*21f0*/  BRA `(.L_x_48) ;  /* 0x0000000000107947 */ /* 0x000fec0003800000 */
.L_x_47:
[----:B------:R-:W-:-:S04]  /*2200*/  LOP3.LUT R0, R0, 0x80000000, RZ, 0xc0, !PT ;  /* 0x8000000000007812 */ /* 0x000fc800078ec0ff */
[----:B------:R-:W-:Y:S01]  /*2210*/  LOP3.LUT R0, R0, 0x7f800000, RZ, 0xfc, !PT ;  /* 0x7f80000000007812 */ /* 0x000fe200078efcff */
[----:B------:R-:W-:Y:S06]  /*2220*/  BRA `(.L_x_48) ;  /* 0x0000000000047947 */ /* 0x000fec0003800000 */
.L_x_46:
[----:B------:R-:W-:-:S07]  /*2230*/  LEA R0, R11, R0, 0x17 ;  /* 0x000000000b007211 */ /* 0x000fce00078eb8ff */
.L_x_48:
[----:B------:R-:W-:Y:S05]  /*2240*/  BSYNC.RECONVERGENT B1 ;  /* 0x0000000000017941 */ /* 0x000fea0003800200 */
.L_x_45:
[----:B------:R-:W-:Y:S05]  /*2250*/  BRA `(.L_x_49) ;  /* 0x0000000000207947 */ /* 0x000fea0003800000 */
.L_x_44:
[----:B------:R-:W-:-:S04]  /*2260*/  LOP3.LUT R0, R0, 0x80000000, R3, 0x48, !PT ;  /* 0x8000000000007812 */ /* 0x000fc800078e4803 */
[----:B------:R-:W-:Y:S01]  /*2270*/  LOP3.LUT R0, R0, 0x7f800000, RZ, 0xfc, !PT ;  /* 0x7f80000000007812 */ /* 0x000fe200078efcff */
[----:B------:R-:W-:Y:S06]  /*2280*/  BRA `(.L_x_49) ;  /* 0x0000000000147947 */ /* 0x000fec0003800000 */
.L_x_43:
[----:B------:R-:W-:Y:S01]  /*2290*/  LOP3.LUT R0, R0, 0x80000000, R3, 0x48, !PT ;  /* 0x8000000000007812 */ /* 0x000fe200078e4803 */
[----:B------:R-:W-:Y:S06]  /*22a0*/  BRA `(.L_x_49) ;  /* 0x00000000000c7947 */ /* 0x000fec0003800000 */
.L_x_42:
[----:B------:R-:W0:Y:S01]  /*22b0*/  MUFU.RSQ R0, -QNAN ;  /* 0xffc0000000007908 */ /* 0x000e220000001400 */
[----:B------:R-:W-:Y:S05]  /*22c0*/  BRA `(.L_x_49) ;  /* 0x0000000000047947 */ /* 0x000fea0003800000 */
.L_x_41:
[----:B------:R-:W-:-:S07]  /*22d0*/  FADD.FTZ R0, R3, R0 ;  /* 0x0000000003007221 */ /* 0x000fce0000010000 */
.L_x_49:
[----:B------:R-:W-:Y:S05]  /*22e0*/  BSYNC.RECONVERGENT B0 ;  /* 0x0000000000007941 */ /* 0x000fea0003800200 */
.L_x_39:
[----:B------:R-:W-:-:S04]  /*22f0*/  HFMA2 R3, -RZ, RZ, 0, 0 ;  /* 0x00000000ff037431 */ /* 0x000fc800000001ff */
[----:B0-----:R-:W-:Y:S05]  /*2300*/  RET.REL.NODEC R2 `(_Z13factorCKernelPfS_S_S_S_S_ii) ;  /* 0xffffffdc023c7950 */ /* 0x001fea0003c3ffff */
.L_x_50:
[----:B------:R-:W-:-:S00]  /*2310*/  BRA `(.L_x_50) ;  /* 0xfffffffc00fc7947 */ /* 0x000fc0000383ffff */
[----:B------:R-:W-:-:S00]  /*2320*/  NOP ;  /* 0x0000000000007918 */ /* 0x000fc00000000000 */
        /* <DEDUP_REMOVED lines=13> */
.L_x_157:


//--------------------- .text._Z13factorBKernelPfS_S_S_S_S_ii --------------------------
	.section	.text._Z13factorBKernelPfS_S_S_S_S_ii,"ax",@progbits
	.align	128
        .global         _Z13factorBKernelPfS_S_S_S_S_ii
        .type           _Z13factorBKernelPfS_S_S_S_S_ii,@function
        .size           _Z13factorBKernelPfS_S_S_S_S_ii,(.L_x_158 - _Z13factorBKernelPfS_S_S_S_S_ii)
        .other          _Z13factorBKernelPfS_S_S_S_S_ii,@"STO_CUDA_ENTRY STV_DEFAULT"
_Z13factorBKernelPfS_S_S_S_S_ii:
.text._Z13factorBKernelPfS_S_S_S_S_ii:
[----:B------:R-:W-:Y:S01]  /*0000*/  LDC R1, c[0x0][0x37c] ;  /* 0x0000df00ff017b82 */ /* 0x000fe20000000800 */
[----:B------:R-:W0:Y:S01]  /*0010*/  S2R R0, SR_TID.Y ;  /* 0x0000000000007919 */ /* 0x000e220000002200 */
[----:B------:R-:W1:Y:S06]  /*0020*/  LDCU UR7, c[0x0][0x3b0] ;  /* 0x00007600ff0777ac */ /* 0x000e6c0008000800 */
[----:B------:R-:W0:Y:S01]  /*0030*/  S2UR UR4, SR_CTAID.Y ;  /* 0x00000000000479c3 */ /* 0x000e220000002600 */
[----:B------:R-:W2:Y:S01]  /*0040*/  S2R R2, SR_TID.X ;  /* 0x0000000000027919 */ /* 0x000ea20000002100 */
[----:B------:R-:W3:Y:S06]  /*0050*/  LDCU.64 UR18, c[0x0][0x358] ;  /* 0x00006b00ff1277ac */ /* 0x000eec0008000a00 */
[----:B------:R-:W0:Y:S08]  /*0060*/  LDC R17, c[0x0][0x364] ;  /* 0x0000d900ff117b82 */ /* 0x000e300000000800 */
[----:B------:R-:W2:Y:S01]  /*0070*/  S2UR UR5, SR_CTAID.X ;  /* 0x00000000000579c3 */ /* 0x000ea20000002500 */
[----:B-1----:R-:W-:-:S07]  /*0080*/  UISETP.GE.AND UP0, UPT, UR7, 0x1, UPT ;  /* 0x000000010700788c */ /* 0x002fce000bf06270 */
[----:B------:R-:W2:Y:S01]  /*0090*/  LDC R13, c[0x0][0x360] ;  /* 0x0000d800ff0d7b82 */ /* 0x000ea20000000800 */
[----:B0-----:R-:W-:Y:S02]  /*00a0*/  IMAD R17, R17, UR4, R0 ;  /* 0x0000000411117c24 */ /* 0x001fe4000f8e0200 */
[----:B------:R-:W-:Y:S02]  /*00b0*/  HFMA2 R0, -RZ, RZ, 1.875, 0 ;  /* 0x3f800000ff007431 */ /* 0x000fe400000001ff */
[----:B--2---:R-:W-:Y:S01]  /*00c0*/  IMAD R13, R13, UR5, R2 ;  /* 0x000000050d0d7c24 */ /* 0x004fe2000f8e0202 */
[----:B---3--:R-:W-:Y:S06]  /*00d0*/  BRA.U !UP0, `(.L_x_51) ;  /* 0x0000001d088c7547 */ /* 0x008fec000b800000 */
[----:B------:R-:W-:Y:S01]  /*00e0*/  ULOP3.LUT UR6, UR7, 0x7ffffff8, URZ, 0xc0, !UPT ;  /* 0x7ffffff807067892 */ /* 0x000fe2000f8ec0ff */
[----:B------:R-:W-:Y:S01]  /*00f0*/  MOV R24, 0x3dcccccd ;  /* 0x3dcccccd00187802 */ /* 0x000fe20000000f00 */
[----:B------:R-:W-:Y:S01]  /*0100*/  UIADD3 UR9, UPT, UPT, UR7, -0x1, URZ ;  /* 0xffffffff07097890 */ /* 0x000fe2000fffe0ff */
[----:B------:R-:W-:Y:S01]  /*0110*/  MOV R29, 0x3dcccccd ;  /* 0x3dcccccd001d7802 */ /* 0x000fe20000000f00 */
[----:B------:R-:W-:Y:S02]  /*0120*/  ULOP3.LUT UR10, UR7, 0x7, URZ, 0xc0, !UPT ;  /* 0x00000007070a7892 */ /* 0x000fe4000f8ec0ff */
[----:B------:R-:W-:Y:S02]  /*0130*/  ULOP3.LUT UR11, UR7, 0x3, URZ, 0xc0, !UPT ;  /* 0x00000003070b7892 */ /* 0x000fe4000f8ec0ff */
[----:B------:R-:W-:Y:S02]  /*0140*/  UIMAD UR7, UR7, UR7, URZ ;  /* 0x00000007070772a4 */ /* 0x000fe4000f8e02ff */
[----:B------:R-:W-:Y:S01]  /*0150*/  UIADD3 UR8, UPT, UPT, -UR6, URZ, URZ ;  /* 0x000000ff06087290 */ /* 0x000fe2000fffe1ff */
[----:B------:R-:W-:-:S11]  /*0160*/  UMOV UR4, URZ ;  /* 0x000000ff00047c82 */ /* 0x000fd60008000000 */
.L_x_87:
[----:B------:R-:W0:Y:S01]  /*0170*/  LDCU UR5, c[0x0][0x3b4] ;  /* 0x00007680ff0577ac */ /* 0x000e220008000800 */
[----:B------:R-:W1:Y:S01]  /*0180*/  LDC.64 R2, c[0x0][0x390] ;  /* 0x0000e400ff027b82 */ /* 0x000e620000000a00 */
[----:B0-----:R-:W-:-:S05]  /*0190*/  MOV R11, UR5 ;  /* 0x00000005000b7c02 */ /* 0x001fca0008000f00 */
[----:B------:R-:W-:-:S04]  /*01a0*/  IMAD R5, R11, UR4, R13 ;  /* 0x000000040b057c24 */ /* 0x000fc8000f8e020d */
[----:B-1----:R-:W-:-:S05]  /*01b0*/  IMAD.WIDE R2, R5, 0x4, R2 ;  /* 0x0000000405027825 */ /* 0x002fca00078e0202 */
[----:B-----5:R0:W5:Y:S01]  /*01c0*/  LDG.E R12, desc[UR18][R2.64] ;  /* 0x00000012020c7981 */ /* 0x020162000c1e1900 */
[----:B------:R-:W-:Y:S01]  /*01d0*/  UISETP.GE.U32.AND UP0, UPT, UR9, 0x7, UPT ;  /* 0x000000070900788c */ /* 0x000fe2000bf06070 */
[----:B------:R-:W-:-:S08]  /*01e0*/  UMOV UR5, URZ ;  /* 0x000000ff00057c82 */ /* 0x000fd00008000000 */
[----:B0-----:R-:W-:Y:S05]  /*01f0*/  BRA.U !UP0, `(.L_x_52) ;  /* 0x0000000d08987547 */ /* 0x001fea000b800000 */
[----:B------:R-:W0:Y:S01]  /*0200*/  LDCU UR5, c[0x0][0x3b0] ;  /* 0x00007600ff0577ac */ /* 0x000e220008000800 */
[----:B------:R-:W1:Y:S01]  /*0210*/  LDC R11, c[0x0][0x3b4] ;  /* 0x0000ed00ff0b7b82 */ /* 0x000e620000000800 */
[----:B------:R-:W-:Y:S01]  /*0220*/  MOV R10, R13 ;  /* 0x0000000d000a7202 */ /* 0x000fe20000000f00 */
[----:B0-----:R-:W-:Y:S02]  /*0230*/  UIADD3 UR12, UPT, UPT, UR4, UR5, URZ ;  /* 0x00000005040c7290 */ /* 0x001fe4000fffe0ff */
[----:B------:R-:W-:Y:S01]  /*0240*/  MOV R2, UR5 ;  /* 0x0000000500027c02 */ /* 0x000fe20008000f00 */
[----:B------:R-:W-:Y:S02]  /*0250*/  ULEA UR13, UR5, UR4, 0x1 ;  /* 0x00000004050d7291 */ /* 0x000fe4000f8e08ff */
[----:B------:R-:W-:Y:S02]  /*0260*/  UIMAD UR14, UR5, 0x3, UR4 ;  /* 0x00000003050e78a4 */ /* 0x000fe4000f8e0204 */
[----:B------:R-:W-:Y:S01]  /*0270*/  ULEA UR15, UR5, UR4, 0x2 ;  /* 0x00000004050f7291 */ /* 0x000fe2000f8e10ff */
[C-C-:B------:R-:W-:Y:S01]  /*0280*/  IMAD R9, R2.reuse, UR12, R17.reuse ;  /* 0x0000000c02097c24 */ /* 0x140fe2000f8e0211 */
[----:B------:R-:W-:Y:S01]  /*0290*/  UIMAD UR16, UR5, 0x5, UR4 ;  /* 0x00000005051078a4 */ /* 0x000fe2000f8e0204 */
[C-C-:B------:R-:W-:Y:S01]  /*02a0*/  IMAD R8, R2.reuse, UR13, R17.reuse ;  /* 0x0000000d02087c24 */ /* 0x140fe2000f8e0211 */
[----:B------:R-:W-:Y:S01]  /*02b0*/  UIMAD UR17, UR5, 0x6, UR4 ;  /* 0x00000006051178a4 */ /* 0x000fe2000f8e0204 */
[C-C-:B------:R-:W-:Y:S01]  /*02c0*/  IMAD R7, R2.reuse, UR14, R17.reuse ;  /* 0x0000000e02077c24 */ /* 0x140fe2000f8e0211 */
[----:B------:R-:W-:Y:S01]  /*02d0*/  UIMAD UR5, UR5, 0x7, UR4 ;  /* 0x00000007050578a4 */ /* 0x000fe2000f8e0204 */
[----:B------:R-:W-:-:S02]  /*02e0*/  IMAD R6, R2, UR15, R17 ;  /* 0x0000000f02067c24 */ /* 0x000fc4000f8e0211 */
[C-C-:B------:R-:W-:Y:S02]  /*02f0*/  IMAD R5, R2.reuse, UR16, R17.reuse ;  /* 0x0000001002057c24 */ /* 0x140fe4000f8e0211 */
[C-C-:B------:R-:W-:Y:S02]  /*0300*/  IMAD R4, R2.reuse, UR17, R17.reuse ;  /* 0x0000001102047c24 */ /* 0x140fe4000f8e0211 */
[C-C-:B------:R-:W-:Y:S01]  /*0310*/  IMAD R3, R2.reuse, UR5, R17.reuse ;  /* 0x0000000502037c24 */ /* 0x140fe2000f8e0211 */
[----:B------:R-:W-:Y:S01]  /*0320*/  UMOV UR5, UR8 ;  /* 0x0000000800057c82 */ /* 0x000fe20008000000 */
[----:B------:R-:W-:-:S07]  /*0330*/  IMAD R2, R2, UR4, R17 ;  /* 0x0000000402027c24 */ /* 0x000fce000f8e0211 */
.L_x_69:
[----:B------:R-:W0:Y:S08]  /*0340*/  LDC.64 R14, c[0x0][0x388] ;  /* 0x0000e200ff0e7b82 */ /* 0x000e300000000a00 */
[----:B------:R-:W2:Y:S01]  /*0350*/  LDC.64 R18, c[0x0][0x380] ;  /* 0x0000e000ff127b82 */ /* 0x000ea20000000a00 */
[----:B0-----:R-:W-:-:S07]  /*0360*/  IMAD.WIDE R20, R2, 0x4, R14 ;  /* 0x0000000402147825 */ /* 0x001fce00078e020e */
[----:B------:R-:W0:Y:S01]  /*0370*/  LDC.64 R14, c[0x0][0x3a0] ;  /* 0x0000e800ff0e7b82 */ /* 0x000e220000000a00 */
[----:B------:R-:W3:Y:S01]  /*0380*/  LDG.E R22, desc[UR18][R20.64] ;  /* 0x0000001214167981 */ /* 0x000ee2000c1e1900 */
[----:B--2---:R-:W-:-:S06]  /*0390*/  IMAD.WIDE R18, R2, 0x4, R18 ;  /* 0x0000000402127825 */ /* 0x004fcc00078e0212 */
[----:B------:R-:W2:Y:S01]  /*03a0*/  LDG.E R18, desc[UR18][R18.64] ;  /* 0x0000001212127981 */ /* 0x000ea2000c1e1900 */
[----:B0-----:R-:W-:-:S05]  /*03b0*/  IMAD.WIDE R14, R10, 0x4, R14 ;  /* 0x000000040a0e7825 */ /* 0x001fca00078e020e */
[----:B------:R-:W4:Y:S01]  /*03c0*/  LDG.E R27, desc[UR18][R14.64] ;  /* 0x000000120e1b7981 */ /* 0x000f22000c1e1900 */
[----:B------:R-:W-:Y:S01]  /*03d0*/  BSSY.RECONVERGENT B2, `(.L_x_53) ;  /* 0x000000d000027945 */ /* 0x000fe20003800200 */
[----:B---3--:R-:W0:Y:S08]  /*03e0*/  MUFU.RCP R23, R22 ;  /* 0x0000001600177308 */ /* 0x008e300000001000 */
[----:B--2---:R-:W2:Y:S01]  /*03f0*/  FCHK P0, R18, R22 ;  /* 0x0000001612007302 */ /* 0x004ea20000000000 */
[----:B0-----:R-:W-:-:S04]  /*0400*/  FFMA R0, -R22, R23, 1 ;  /* 0x3f80000016007423 */ /* 0x001fc80000000117 */
[----:B------:R-:W-:-:S04]  /*0410*/  FFMA R23, R23, R0, R23 ;  /* 0x0000000017177223 */ /* 0x000fc80000000017 */
[----:B------:R-:W-:Y:S01]  /*0420*/  FFMA R0, R18, R23, RZ ;  /* 0x0000001712007223 */ /* 0x000fe200000000ff */
[----:B----45:R-:W-:-:S03]  /*0430*/  FMUL R27, R12, R27 ;  /* 0x0000001b0c1b7220 */ /* 0x030fc60000400000 */
[----:B------:R-:W-:-:S04]  /*0440*/  FFMA R16, -R22, R0, R18 ;  /* 0x0000000016107223 */ /* 0x000fc80000000112 */
[----:B------:R-:W-:Y:S01]  /*0450*/  FFMA R0, R23, R16, R0 ;  /* 0x0000001017007223 */ /* 0x000fe20000000000 */
[----:B--2---:R-:W-:Y:S06]  /*0460*/  @!P0 BRA `(.L_x_54) ;  /* 0x00000000000c8947 */ /* 0x004fec0003800000 */
[----:B------:R-:W-:Y:S02]  /*0470*/  MOV R0, R18 ;  /* 0x0000001200007202 */ /* 0x000fe40000000f00 */
[----:B------:R-:W-:-:S07]  /*0480*/  MOV R16, 0x4a0 ;  /* 0x000004a000107802 */ /* 0x000fce0000000f00 */
[----:B-1----:R-:W-:Y:S05]  /*0490*/  CALL.REL.NOINC `($__internal_1_$__cuda_sm3x_div_rn_noftz_f32_slowpath) ;  /* 0x0000001800c47944 */ /* 0x002fea0003c00000 */
.L_x_54:
[----:B------:R-:W-:Y:S05]  /*04a0*/  BSYNC.RECONVERGENT B2 ;  /* 0x0000000000027941 */ /* 0x000fea0003800200 */
.L_x_53:
[----:B------:R-:W0:Y:S08]  /*04b0*/  LDC.64 R20, c[0x0][0x388] ;  /* 0x0000e200ff147b82 */ /* 0x000e300000000a00 */
[----:B------:R-:W2:Y:S01]  /*04c0*/  LDC.64 R18, c[0x0][0x380] ;  /* 0x0000e000ff127b82 */ /* 0x000ea20000000a00 */
[----:B0-----:R-:W-:-:S05]  /*04d0*/  IMAD.WIDE R20, R9, 0x4, R20 ;  /* 0x0000000409147825 */ /* 0x001fca00078e0214 */
[----:B------:R-:W3:Y:S01]  /*04e0*/  LDG.E R22, desc[UR18][R20.64] ;  /* 0x0000001214167981 */ /* 0x000ee2000c1e1900 */
[----:B--2---:R-:W-:-:S06]  /*04f0*/  IMAD.WIDE R18, R9, 0x4, R18 ;  /* 0x0000000409127825 */ /* 0x004fcc00078e0212 */
[----:B------:R-:W2:Y:S01]  /*0500*/  LDG.E R19, desc[UR18][R18.64] ;  /* 0x0000001212137981 */ /* 0x000ea2000c1e1900 */
[----:B-1----:R-:W-:-:S05]  /*0510*/  IMAD.WIDE R14, R11, 0x4, R14 ;  /* 0x000000040b0e7825 */ /* 0x002fca00078e020e */
[----:B------:R-:W4:Y:S01]  /*0520*/  LDG.E R23, desc[UR18][R14.64] ;  /* 0x000000120e177981 */ /* 0x000f22000c1e1900 */
[----:B------:R-:W-:Y:S01]  /*0530*/  BSSY.RECONVERGENT B2, `(.L_x_55) ;  /* 0x000000f000027945 */ /* 0x000fe20003800200 */
[C---:B------:R-:W-:Y:S01]  /*0540*/  FFMA R29, R27.reuse, R0, R29 ;  /* 0x000000001b1d7223 */ /* 0x040fe2000000001d */
[----:B------:R-:W-:Y:S01]  /*0550*/  FADD R27, R27, R24 ;  /* 0x000000181b1b7221 */ /* 0x000fe20000000000 */
[----:B---3--:R-:W0:Y:S08]  /*0560*/  MUFU.RCP R25, R22 ;  /* 0x0000001600197308 */ /* 0x008e300000001000 */
[----:B--2---:R-:W1:Y:S01]  /*0570*/  FCHK P0, R19, R22 ;  /* 0x0000001613007302 */ /* 0x004e620000000000 */
[----:B----4-:R-:W-:Y:S01]  /*0580*/  FMUL R24, R12, R23 ;  /* 0x000000170c187220 */ /* 0x010fe20000400000 */
        /* <DEDUP_REMOVED lines=8> */
[----:B------:R-:W-:Y:S05]  /*0610*/  CALL.REL.NOINC `($__internal_1_$__cuda_sm3x_div_rn_noftz_f32_slowpath) ;  /* 0x0000001800647944 */ /* 0x000fea0003c00000 */
.L_x_56:
[----:B------:R-:W-:Y:S05]  /*0620*/  BSYNC.RECONVERGENT B2 ;  /* 0x0000000000027941 */ /* 0x000fea0003800200 */
.L_x_55:
[----:B------:R-:W0:Y:S08]  /*0630*/  LDC.64 R20, c[0x0][0x388] ;  /* 0x0000e200ff147b82 */ /* 0x000e300000000a00 */
[----:B------:R-:W1:Y:S01]  /*0640*/  LDC.64 R18, c[0x0][0x380] ;  /* 0x0000e000ff127b82 */ /* 0x000e620000000a00 */
[----:B0-----:R-:W-:-:S05]  /*0650*/  IMAD.WIDE R20, R8, 0x4, R20 ;  /* 0x0000000408147825 */ /* 0x001fca00078e0214 */
[----:B------:R-:W2:Y:S01]  /*0660*/  LDG.E R22, desc[UR18][R20.64] ;  /* 0x0000001214167981 */ /* 0x000ea2000c1e1900 */
[----:B-1----:R-:W-:-:S06]  /*0670*/  IMAD.WIDE R18, R8, 0x4, R18 ;  /* 0x0000000408127825 */ /* 0x002fcc00078e0212 */
[----:B------:R-:W3:Y:S01]  /*0680*/  LDG.E R19, desc[UR18][R18.64] ;  /* 0x0000001212137981 */ /* 0x000ee2000c1e1900 */
[----:B------:R-:W-:-:S05]  /*0690*/  IMAD.WIDE R14, R11, 0x4, R14 ;  /* 0x000000040b0e7825 */ /* 0x000fca00078e020e */
[----:B------:R-:W4:Y:S01]  /*06a0*/  LDG.E R23, desc[UR18][R14.64] ;  /* 0x000000120e177981 */ /* 0x000f22000c1e1900 */
[----:B------:R-:W-:Y:S01]  /*06b0*/  BSSY.RECONVERGENT B2, `(.L_x_57) ;  /* 0x000000f000027945 */ /* 0x000fe20003800200 */
[----:B------:R-:W-:Y:S01]  /*06c0*/  FFMA R26, R24, R0, R29 ;  /* 0x00000000181a7223 */ /* 0x000fe2000000001d */
[----:B------:R-:W-:Y:S01]  /*06d0*/  FADD R24, R27, R24 ;  /* 0x000000181b187221 */ /* 0x000fe20000000000 */
[----:B--2---:R-:W0:Y:S08]  /*06e0*/  MUFU.RCP R25, R22 ;  /* 0x0000001600197308 */ /* 0x004e300000001000 */
[----:B---3--:R-:W1:Y:S01]  /*06f0*/  FCHK P0, R19, R22 ;  /* 0x0000001613007302 */ /* 0x008e620000000000 */
        /* <DEDUP_REMOVED lines=10> */
.L_x_58:
[----:B------:R-:W-:Y:S05]  /*07a0*/  BSYNC.RECONVERGENT B2 ;  /* 0x0000000000027941 */ /* 0x000fea0003800200 */
.L_x_57:
        /* <DEDUP_REMOVED lines=23> */
.L_x_60:
[----:B------:R-:W-:Y:S05]  /*0920*/  BSYNC.RECONVERGENT B2 ;  /* 0x0000000000027941 */ /* 0x000fea0003800200 */
.L_x_59:
        /* <DEDUP_REMOVED lines=23> */
.L_x_62:
[----:B------:R-:W-:Y:S05]  /*0aa0*/  BSYNC.RECONVERGENT B2 ;  /* 0x0000000000027941 */ /* 0x000fea0003800200 */
.L_x_61:
        /* <DEDUP_REMOVED lines=23> */
.L_x_64:
[----:B------:R-:W-:Y:S05]  /*0c20*/  BSYNC.RECONVERGENT B2 ;  /* 0x0000000000027941 */ /* 0x000fea0003800200 */
.L_x_63:
        /* <DEDUP_REMOVED lines=23> */
.L_x_66:
[----:B------:R-:W-:Y:S05]  /*0da0*/  BSYNC.RECONVERGENT B2 ;  /* 0x0000000000027941 */ /* 0x000fea0003800200 */
.L_x_65:
        /* <DEDUP_REMOVED lines=23> */
.L_x_68:
[----:B------:R-:W-:Y:S05]  /*0f20*/  BSYNC.RECONVERGENT B2 ;  /* 0x0000000000027941 */ /* 0x000fea0003800200 */
.L_x_67:
[----:B------:R-:W-:Y:S01]  /*0f30*/  UIADD3 UR5, UPT, UPT, UR5, 0x8, URZ ;  /* 0x0000000805057890 */ /* 0x000fe2000fffe0ff */
[----:B------:R-:W-:Y:S01]  /*0f40*/  FFMA R29, R15, R0, R24 ;  /* 0x000000000f1d7223 */ /* 0x000fe20000000018 */
[----:B------:R-:W-:Y:S01]  /*0f50*/  FADD R24, R26, R15 ;  /* 0x0000000f1a187221 */ /* 0x000fe20000000000 */
[----:B------:R-:W-:Y:S01]  /*0f60*/  MOV R14, UR7 ;  /* 0x00000007000e7c02 */ /* 0x000fe20008000f00 */
[----:B------:R-:W-:Y:S01]  /*0f70*/  UISETP.NE.AND UP0, UPT, UR5, URZ, UPT ;  /* 0x000000ff0500728c */ /* 0x000fe2000bf05270 */
[----:B------:R-:W-:Y:S02]  /*0f80*/  MOV R15, UR7 ;  /* 0x00000007000f7c02 */ /* 0x000fe40008000f00 */
[----:B------:R-:W-:Y:S02]  /*0f90*/  MOV R0, UR7 ;  /* 0x0000000700007c02 */ /* 0x000fe40008000f00 */
[----:B------:R-:W-:Y:S02]  /*0fa0*/  MOV R19, UR7 ;  /* 0x0000000700137c02 */ /* 0x000fe40008000f00 */
[----:B------:R-:W-:-:S02]  /*0fb0*/  LEA R9, R14, R9, 0x3 ;  /* 0x000000090e097211 */ /* 0x000fc400078e18ff */
[----:B------:R-:W-:Y:S02]  /*0fc0*/  LEA R8, R15, R8, 0x3 ;  /* 0x000000080f087211 */ /* 0x000fe400078e18ff */
[----:B------:R-:W-:Y:S02]  /*0fd0*/  LEA R7, R0, R7, 0x3 ;  /* 0x0000000700077211 */ /* 0x000fe400078e18ff */
[----:B------:R-:W-:Y:S02]  /*0fe0*/  LEA R6, R19, R6, 0x3 ;  /* 0x0000000613067211 */ /* 0x000fe400078e18ff */
[----:B------:R-:W-:Y:S02]  /*0ff0*/  LEA R5, R14, R5, 0x3 ;  /* 0x000000050e057211 */ /* 0x000fe400078e18ff */
[----:B------:R-:W-:Y:S02]  /*1000*/  LEA R4, R15, R4, 0x3 ;  /* 0x000000040f047211 */ /* 0x000fe400078e18ff */
[----:B------:R-:W-:-:S02]  /*1010*/  LEA R3, R0, R3, 0x3 ;  /* 0x0000000300037211 */ /* 0x000fc400078e18ff */
[----:B------:R-:W-:Y:S02]  /*1020*/  LEA R2, R19, R2, 0x3 ;  /* 0x0000000213027211 */ /* 0x000fe400078e18ff */
[----:B------:R-:W-:Y:S01]  /*1030*/  LEA R10, R11, R10, 0x3 ;  /* 0x0000000a0b0a7211 */ /* 0x000fe200078e18ff */
[----:B------:R-:W-:Y:S06]  /*1040*/  BRA.U UP0, `(.L_x_69) ;  /* 0xfffffff100bc7547 */ /* 0x000fec000b83ffff */
[----:B------:R-:W-:-:S05]  /*1050*/  UMOV UR5, UR6 ;  /* 0x0000000600057c82 */ /* 0x000fca0008000000 */
.L_x_52:
[----:B------:R-:W-:-:S09]  /*1060*/  UISETP.NE.AND UP0, UPT, UR10, URZ, UPT ;  /* 0x000000ff0a00728c */ /* 0x000fd2000bf05270 */
[----:B------:R-:W-:Y:S05]  /*1070*/  BRA.U !UP0, `(.L_x_70) ;  /* 0x0000000d085c7547 */ /* 0x000fea000b800000 */
[----:B------:R-:W-:-:S04]  /*1080*/  UIADD3 UR12, UPT, UPT, UR10, -0x1, URZ ;  /* 0xffffffff0a0c7890 */ /* 0x000fc8000fffe0ff */
[----:B------:R-:W-:-:S09]  /*1090*/  UISETP.GE.U32.AND UP0, UPT, UR12, 0x3, UPT ;  /* 0x000000030c00788c */ /* 0x000fd2000bf06070 */
[----:B------:R-:W-:Y:S05]  /*10a0*/  BRA.U !UP0, `(.L_x_71) ;  /* 0x0000000508c47547 */ /* 0x000fea000b800000 */
[----:B------:R-:W0:Y:S01]  /*10b0*/  LDCU UR13, c[0x0][0x3b0] ;  /* 0x00007600ff0d77ac */ /* 0x000e220008000800 */
[----:B------:R-:W1:Y:S08]  /*10c0*/  LDC.64 R2, c[0x0][0x388] ;  /* 0x0000e200ff027b82 */ /* 0x000e700000000a00 */
[----:B------:R-:W2:Y:S08]  /*10d0*/  LDC.64 R6, c[0x0][0x380] ;  /* 0x0000e000ff067b82 */ /* 0x000eb00000000a00 */
[----:B------:R-:W3:Y:S01]  /*10e0*/  LDC.64 R4, c[0x0][0x3a0] ;  /* 0x0000e800ff047b82 */ /* 0x000ee20000000a00 */
[----:B0-----:R-:W-:-:S02]  /*10f0*/  UIMAD UR12, UR5, UR13, UR4 ;  /* 0x0000000d050c72a4 */ /* 0x001fc4000f8e0204 */
[----:B------:R-:W-:-:S05]  /*1100*/  MOV R0, UR13 ;  /* 0x0000000d00007c02 */ /* 0x000fca0008000f00 */
[----:B------:R-:W-:-:S04]  /*1110*/  IMAD R9, R0, UR12, R17 ;  /* 0x0000000c00097c24 */ /* 0x000fc8000f8e0211 */
[----:B-1----:R-:W-:-:S05]  /*1120*/  IMAD.WIDE R2, R9, 0x4, R2 ;  /* 0x0000000409027825 */ /* 0x002fca00078e0202 */
[----:B------:R-:W4:Y:S01]  /*1130*/  LDG.E R15, desc[UR18][R2.64] ;  /* 0x00000012020f7981 */ /* 0x000f22000c1e1900 */
[----:B--2---:R-:W-:-:S04]  /*1140*/  IMAD.WIDE R6, R9, 0x4, R6 ;  /* 0x0000000409067825 */ /* 0x004fc800078e0206 */
[----:B------:R-:W-:Y:S01]  /*1150*/  IMAD R11, R11, UR5, R13 ;  /* 0x000000050b0b7c24 */ /* 0x000fe2000f8e020d */
[----:B------:R-:W2:Y:S03]  /*1160*/  LDG.E R0, desc[UR18][R6.64] ;  /* 0x0000001206007981 */ /* 0x000ea6000c1e1900 */
[----:B---3--:R-:W-:-:S05]  /*1170*/  IMAD.WIDE R4, R11, 0x4, R4 ;  /* 0x000000040b047825 */ /* 0x008fca00078e0204 */
[----:B------:R-:W3:Y:S01]  /*1180*/  LDG.E R9, desc[UR18][R4.64] ;  /* 0x0000001204097981 */ /* 0x000ee2000c1e1900 */
[----:B------:R-:W-:Y:S01]  /*1190*/  BSSY.RECONVERGENT B2, `(.L_x_72) ;  /* 0x000000e000027945 */ /* 0x000fe20003800200 */
[----:B----4-:R-:W0:Y:S08]  /*11a0*/  MUFU.RCP R8, R15 ;  /* 0x0000000f00087308 */ /* 0x010e300000001000 */
[----:B--2---:R-:W1:Y:S01]  /*11b0*/  FCHK P0, R0, R15 ;  /* 0x0000000f00007302 */ /* 0x004e620000000000 */
[----:B---3-5:R-:W-:Y:S01]  /*11c0*/  FMUL R2, R12, R9 ;  /* 0x000000090c027220 */ /* 0x028fe20000400000 */
        /* <DEDUP_REMOVED lines=9> */
[----:B------:R-:W-:-:S07]  /*1260*/  MOV R8, R0 ;  /* 0x0000000000087202 */ /* 0x000fce0000000f00 */
.L_x_73:
[----:B------:R-:W-:Y:S05]  /*1270*/  BSYNC.RECONVERGENT B2 ;  /* 0x0000000000027941 */ /* 0x000fea0003800200 */
.L_x_72:
[----:B------:R-:W0:Y:S08]  /*1280*/  LDC.64 R6, c[0x0][0x3b0] ;  /* 0x0000ec00ff067b82 */ /* 0x000e300000000a00 */
[----:B------:R-:W1:Y:S08]  /*1290*/  LDC.64 R22, c[0x0][0x388] ;  /* 0x0000e200ff167b82 */ /* 0x000e700000000a00 */
[----:B------:R-:W2:Y:S01]  /*12a0*/  LDC.64 R10, c[0x0][0x380] ;  /* 0x0000e000ff0a7b82 */ /* 0x000ea20000000a00 */
[----:B0-----:R-:W-:-:S05]  /*12b0*/  IADD3 R3, PT, PT, R6, UR12, RZ ;  /* 0x0000000c06037c10 */ /* 0x001fca000fffe0ff */
[----:B------:R-:W-:-:S04]  /*12c0*/  IMAD R9, R3, R6, R17 ;  /* 0x0000000603097224 */ /* 0x000fc800078e0211 */
[----:B-1----:R-:W-:-:S06]  /*12d0*/  IMAD.WIDE R22, R9, 0x4, R22 ;  /* 0x0000000409167825 */ /* 0x002fcc00078e0216 */
[----:B------:R-:W3:Y:S01]  /*12e0*/  LDG.E R22, desc[UR18][R22.64] ;  /* 0x0000001216167981 */ /* 0x000ee2000c1e1900 */
[----:B--2---:R-:W-:-:S05]  /*12f0*/  IMAD.WIDE R10, R9, 0x4, R10 ;  /* 0x00000004090a7825 */ /* 0x004fca00078e020a */
[----:B------:R-:W2:Y:S01]  /*1300*/  LDG.E R0, desc[UR18][R10.64] ;  /* 0x000000120a007981 */ /* 0x000ea2000c1e1900 */
[----:B------:R-:W-:-:S05]  /*1310*/  IMAD.WIDE R4, R7, 0x4, R4 ;  /* 0x0000000407047825 */ /* 0x000fca00078e0204 */
[----:B------:R-:W4:Y:S01]  /*1320*/  LDG.E R9, desc[UR18][R4.64] ;  /* 0x0000001204097981 */ /* 0x000f22000c1e1900 */
[----:B------:R-:W-:Y:S01]  /*1330*/  BSSY.RECONVERGENT B2, `(.L_x_74) ;  /* 0x000000f000027945 */ /* 0x000fe20003800200 */
[----:B------:R-:W-:Y:S01]  /*1340*/  FFMA R29, R2, R8, R29 ;  /* 0x00000008021d7223 */ /* 0x000fe2000000001d */
[----:B---3--:R-:W0:Y:S08]  /*1350*/  MUFU.RCP R7, R22 ;  /* 0x0000001600077308 */ /* 0x008e300000001000 */
[----:B--2---:R-:W1:Y:S01]  /*1360*/  FCHK P0, R0, R22 ;  /* 0x0000001600007302 */ /* 0x004e620000000000 */
[----:B0-----:R-:W-:-:S04]  /*1370*/  FFMA R6, -R22, R7, 1 ;  /* 0x3f80000016067423 */ /* 0x001fc80000000107 */
[----:B------:R-:W-:Y:S01]  /*1380*/  FFMA R15, R7, R6, R7 ;  /* 0x00000006070f7223 */ /* 0x000fe20000000007 */
[----:B------:R-:W-:Y:S01]  /*1390*/  FADD R7, R24, R2 ;  /* 0x0000000218077221 */ /* 0x000fe20000000000 */
[----:B----4-:R-:W-:Y:S02]  /*13a0*/  FMUL R2, R12, R9 ;  /* 0x000000090c027220 */ /* 0x010fe40000400000 */
[----:B------:R-:W-:-:S04]  /*13b0*/  FFMA R6, R0, R15, RZ ;  /* 0x0000000f00067223 */ /* 0x000fc800000000ff */
[----:B------:R-:W-:-:S04]  /*13c0*/  FFMA R14, -R22, R6, R0 ;  /* 0x00000006160e7223 */ /* 0x000fc80000000100 */
[----:B------:R-:W-:Y:S01]  /*13d0*/  FFMA R6, R15, R14, R6 ;  /* 0x0000000e0f067223 */ /* 0x000fe20000000006 */
[----:B-1----:R-:W-:Y:S06]  /*13e0*/  @!P0 BRA `(.L_x_75) ;  /* 0x00000000000c8947 */ /* 0x002fec0003800000 */
[----:B------:R-:W-:-:S07]  /*13f0*/  MOV R16, 0x1410 ;  /* 0x0000141000107802 */ /* 0x000fce0000000f00 */
[----:B------:R-:W-:Y:S05]  /*1400*/  CALL.REL.NOINC `($__internal_1_$__cuda_sm3x_div_rn_noftz_f32_slowpath) ;  /* 0x0000000800e87944 */ /* 0x000fea0003c00000 */
[----:B------:R-:W-:-:S07]  /*1410*/  MOV R6, R0 ;  /* 0x0000000000067202 */ /* 0x000fce0000000f00 */
.L_x_75:
[----:B------:R-:W-:Y:S05]  /*1420*/  BSYNC.RECONVERGENT B2 ;  /* 0x0000000000027941 */ /* 0x000fea0003800200 */
.L_x_74:
[----:B------:R-:W0:Y:S08]  /*1430*/  LDC.64 R8, c[0x0][0x3b0] ;  /* 0x0000ec00ff087b82 */ /* 0x000e300000000a00 */
[----:B------:R-:W1:Y:S08]  /*1440*/  LDC.64 R22, c[0x0][0x388] ;  /* 0x0000e200ff167b82 */ /* 0x000e700000000a00 */
[----:B------:R-:W2:Y:S01]  /*1450*/  LDC.64 R10, c[0x0][0x380] ;  /* 0x0000e000ff0a7b82 */ /* 0x000ea20000000a00 */
[----:B0-----:R-:W-:-:S05]  /*1460*/  IADD3 R3, PT, PT, R3, R8, RZ ;  /* 0x0000000803037210 */ /* 0x001fca0007ffe0ff */
        /* <DEDUP_REMOVED lines=19> */
[----:B------:R-:W-:-:S07]  /*15a0*/  MOV R16, 0x15c0 ;  /* 0x000015c000107802 */ /* 0x000fce0000000f00 */
[----:B------:R-:W-:Y:S05]  /*15b0*/  CALL.REL.NOINC `($__internal_1_$__cuda_sm3x_div_rn_noftz_f32_slowpath) ;  /* 0x00000008007c7944 */ /* 0x000fea0003c00000 */
[----:B------:R-:W-:-:S07]  /*15c0*/  MOV R6, R0 ;  /* 0x0000000000067202 */ /* 0x000fce0000000f00 */
.L_x_77:
[----:B------:R-:W-:Y:S05]  /*15d0*/  BSYNC.RECONVERGENT B2 ;  /* 0x0000000000027941 */ /* 0x000fea0003800200 */
.L_x_76:
        /* <DEDUP_REMOVED lines=9> */
[----:B------:R-:W-:-:S06]  /*1670*/  IMAD.WIDE R4, R9, 0x4, R4 ;  /* 0x0000000409047825 */ /* 0x000fcc00078e0204 */
        /* <DEDUP_REMOVED lines=16> */
.L_x_79:
[----:B------:R-:W-:Y:S05]  /*1780*/  BSYNC.RECONVERGENT B2 ;  /* 0x0000000000027941 */ /* 0x000fea0003800200 */
.L_x_78:
[----:B------:R-:W-:Y:S01]  /*1790*/  FFMA R29, R24, R3, R29 ;  /* 0x00000003181d7223 */ /* 0x000fe2000000001d */
[----:B------:R-:W-:Y:S01]  /*17a0*/  FADD R24, R7, R24 ;  /* 0x0000001807187221 */ /* 0x000fe20000000000 */
[----:B------:R-:W-:-:S12]  /*17b0*/  UIADD3 UR5, UPT, UPT, UR5, 0x4, URZ ;  /* 0x0000000405057890 */ /* 0x000fd8000fffe0ff */
.L_x_71:
[----:B------:R-:W-:-:S09]  /*17c0*/  UISETP.NE.AND UP0, UPT, UR11, URZ, UPT ;  /* 0x000000ff0b00728c */ /* 0x000fd2000bf05270 */
[----:B------:R-:W-:Y:S05]  /*17d0*/  BRA.U !UP0, `(.L_x_70) ;  /* 0x0000000508847547 */ /* 0x000fea000b800000 */
[----:B------:R-:W-:-:S09]  /*17e0*/  UISETP.NE.AND UP0, UPT, UR11, 0x1, UPT ;  /* 0x000000010b00788c */ /* 0x000fd2000bf05270 */
[----:B------:R-:W-:Y:S05]  /*17f0*/  BRA.U !UP0, `(.L_x_80) ;  /* 0x0000000108f07547 */ /* 0x000fea000b800000 */
[----:B------:R-:W0:Y:S01]  /*1800*/  LDCU.64 UR12, c[0x0][0x3b0] ;  /* 0x00007600ff0c77ac */ /* 0x000e220008000a00 */
        /* <DEDUP_REMOVED lines=8> */
[----:B------:R-:W-:Y:S01]  /*1890*/  MOV R0, UR13 ;  /* 0x0000000d00007c02 */ /* 0x000fe20008000f00 */
[----:B--2---:R-:W-:-:S04]  /*18a0*/  IMAD.WIDE R6, R9, 0x4, R6 ;  /* 0x0000000409067825 */ /* 0x004fc800078e0206 */
[----:B------:R-:W-:Y:S02]  /*18b0*/  IMAD R9, R0, UR5, R13 ;  /* 0x0000000500097c24 */ /* 0x000fe4000f8e020d */
[----:B------:R-:W2:Y:S02]  /*18c0*/  LDG.E R0, desc[UR18][R6.64] ;  /* 0x0000001206007981 */ /* 0x000ea4000c1e1900 */
        /* <DEDUP_REMOVED lines=16> */
.L_x_82:
[----:B------:R-:W-:Y:S05]  /*19d0*/  BSYNC.RECONVERGENT B2 ;  /* 0x0000000000027941 */ /* 0x000fea0003800200 */
.L_x_81:
        /* <DEDUP_REMOVED lines=26> */
.L_x_84:
[----:B------:R-:W-:Y:S05]  /*1b80*/  BSYNC.RECONVERGENT B2 ;  /* 0x0000000000027941 */ /* 0x000fea0003800200 */
.L_x_83:
[----:B------:R-:W-:Y:S01]  /*1b90*/  FFMA R29, R24, R6, R29 ;  /* 0x00000006181d7223 */ /* 0x000fe2000000001d */
[----:B------:R-:W-:Y:S01]  /*1ba0*/  FADD R24, R3, R24 ;  /* 0x0000001803187221 */ /* 0x000fe20000000000 */
[----:B------:R-:W-:-:S12]  /*1bb0*/  UIADD3 UR5, UPT, UPT, UR5, 0x2, URZ ;  /* 0x0000000205057890 */ /* 0x000fd8000fffe0ff */
.L_x_80:
[----:B------:R-:W0:Y:S02]  /*1bc0*/  LDCU UR13, c[0x0][0x3b0] ;  /* 0x00007600ff0d77ac */ /* 0x000e240008000800 */
[----:B0-----:R-:W-:-:S09]  /*1bd0*/  ULOP3.LUT UP0, URZ, UR13, 0x1, URZ, 0xc0, !UPT ;  /* 0x000000010dff7892 */ /* 0x001fd2000f80c0ff */
[----:B------:R-:W-:Y:S05]  /*1be0*/  BRA.U !UP0, `(.L_x_70) ;  /* 0x0000000108807547 */ /* 0x000fea000b800000 */
[----:B------:R-:W0:Y:S01]  /*1bf0*/  LDC.64 R6, c[0x0][0x388] ;  /* 0x0000e200ff067b82 */ /* 0x000e220000000a00 */
[----:B------:R-:W-:Y:S02]  /*1c00*/  UIMAD UR12, UR5, UR13, UR4 ;  /* 0x0000000d050c72a4 */ /* 0x000fe4000f8e0204 */
[----:B------:R-:W-:-:S05]  /*1c10*/  MOV R0, UR13 ;  /* 0x0000000d00007c02 */ /* 0x000fca0008000f00 */
[----:B------:R-:W-:Y:S01]  /*1c20*/  IMAD R9, R0, UR12, R17 ;  /* 0x0000000c00097c24 */ /* 0x000fe2000f8e0211 */
[----:B------:R-:W1:Y:S03]  /*1c30*/  LDC.64 R4, c[0x0][0x380] ;  /* 0x0000e000ff047b82 */ /* 0x000e660000000a00 */
[----:B------:R-:W2:Y:S05]  /*1c40*/  LDCU UR12, c[0x0][0x3b4] ;  /* 0x00007680ff0c77ac */ /* 0x000eaa0008000800 */
[----:B------:R-:W3:Y:S01]  /*1c50*/  LDC.64 R2, c[0x0][0x3a0] ;  /* 0x0000e800ff027b82 */ /* 0x000ee20000000a00 */
[----:B0-----:R-:W-:-:S05]  /*1c60*/  IMAD.WIDE R6, R9, 0x4, R6 ;  /* 0x0000000409067825 */ /* 0x001fca00078e0206 */
[----:B------:R-:W4:Y:S01]  /*1c70*/  LDG.E R11, desc[UR18][R6.64] ;  /* 0x00000012060b7981 */ /* 0x000f22000c1e1900 */
[----:B--2---:R-:W-:Y:S01]  /*1c80*/  MOV R0, UR12 ;  /* 0x0000000c00007c02 */ /* 0x004fe20008000f00 */
[----:B-1----:R-:W-:-:S04]  /*1c90*/  IMAD.WIDE R4, R9, 0x4, R4 ;  /* 0x0000000409047825 */ /* 0x002fc800078e0204 */
[----:B------:R-:W-:Y:S02]  /*1ca0*/  IMAD R9, R0, UR5, R13 ;  /* 0x0000000500097c24 */ /* 0x000fe4000f8e020d */
[----:B------:R-:W2:Y:S02]  /*1cb0*/  LDG.E R0, desc[UR18][R4.64] ;  /* 0x0000001204007981 */ /* 0x000ea4000c1e1900 */
[----:B---3--:R-:W-:-:S06]  /*1cc0*/  IMAD.WIDE R2, R9, 0x4, R2 ;  /* 0x0000000409027825 */ /* 0x008fcc00078e0202 */
[----:B------:R-:W3:Y:S01]  /*1cd0*/  LDG.E R3, desc[UR18][R2.64] ;  /* 0x0000001202037981 */ /* 0x000ee2000c1e1900 */
[----:B------:R-:W-:Y:S01]  /*1ce0*/  BSSY.RECONVERGENT B2, `(.L_x_85) ;  /* 0x000000e000027945 */ /* 0x000fe20003800200 */
[----:B----4-:R-:W0:Y:S08]  /*1cf0*/  MUFU.RCP R8, R11 ;  /* 0x0000000b00087308 */ /* 0x010e300000001000 */
[----:B--2---:R-:W1:Y:S01]  /*1d00*/  FCHK P0, R0, R11 ;  /* 0x0000000b00007302 */ /* 0x004e620000000000 */
[----:B0-----:R-:W-:Y:S01]  /*1d10*/  FFMA R9, -R11, R8, 1 ;  /* 0x3f8000000b097423 */ /* 0x001fe20000000108 */
[----:B---3-5:R-:W-:-:S03]  /*1d20*/  FMUL R12, R12, R3 ;  /* 0x000000030c0c7220 */ /* 0x028fc60000400000 */
        /* <DEDUP_REMOVED lines=9> */
.L_x_86:
[----:B------:R-:W-:Y:S05]  /*1dc0*/  BSYNC.RECONVERGENT B2 ;  /* 0x0000000000027941 */ /* 0x000fea0003800200 */
.L_x_85:
[----:B------:R-:W-:Y:S01]  /*1dd0*/  FFMA R29, R12, R6, R29 ;  /* 0x000000060c1d7223 */ /* 0x000fe2000000001d */
[----:B------:R-:W-:-:S07]  /*1de0*/  FADD R24, R24, R12 ;  /* 0x0000000c18187221 */ /* 0x000fce0000000000 */
.L_x_70:
[----:B------:R-:W0:Y:S01]  /*1df0*/  LDCU UR5, c[0x0][0x3b0] ;  /* 0x00007600ff0577ac */ /* 0x000e220008000800 */
[----:B------:R-:W-:-:S04]  /*1e00*/  UIADD3 UR4, UPT, UPT, UR4, 0x1, URZ ;  /* 0x0000000104047890 */ /* 0x000fc8000fffe0ff */
[----:B0-----:R-:W-:-:S09]  /*1e10*/  UISETP.NE.AND UP0, UPT, UR4, UR5, UPT ;  /* 0x000000050400728c */ /* 0x001fd2000bf05270 */
[----:B------:R-:W-:Y:S05]  /*1e20*/  BRA.U UP0, `(.L_x_87) ;  /* 0xffffffe100d07547 */ /* 0x000fea000b83ffff */
[----:B------:R-:W0:Y:S01]  /*1e30*/  MUFU.RCP R3, R24 ;  /* 0x0000001800037308 */ /* 0x000e220000001000 */
[----:B------:R-:W-:Y:S07]  /*1e40*/  BSSY.RECONVERGENT B2, `(.L_x_51) ;  /* 0x000000c000027945 */ /* 0x000fee0003800200 */
        /* <DEDUP_REMOVED lines=8> */
[----:B------:R-:W-:Y:S02]  /*1ed0*/  MOV R22, R24 ;  /* 0x0000001800167202 */ /* 0x000fe40000000f00 */
[----:B------:R-:W-:-:S07]  /*1ee0*/  MOV R16, 0x1f00 ;  /* 0x00001f0000107802 */ /* 0x000fce0000000f00 */
[----:B-----5:R-:W-:Y:S05]  /*1ef0*/  CALL.REL.NOINC `($__internal_1_$__cuda_sm3x_div_rn_noftz_f32_slowpath) ;  /* 0x00000000002c7944 */ /* 0x020fea0003c00000 */
.L_x_88:
[----:B------:R-:W-:Y:S05]  /*1f00*/  BSYNC.RECONVERGENT B2 ;  /* 0x0000000000027941 */ /* 0x000fea0003800200 */
.L_x_51:
[----:B------:R-:W0:Y:S01]  /*1f10*/  LDC.64 R2, c[0x0][0x398] ;  /* 0x0000e600ff027b82 */ /* 0x000e220000000a00 */
[----:B------:R-:W1:Y:S07]  /*1f20*/  LDCU UR4, c[0x0][0x3b4] ;  /* 0x00007680ff0477ac */ /* 0x000e6e0008000800 */
[----:B------:R-:W2:Y:S01]  /*1f30*/  LDC.64 R4, c[0x0][0x3a8] ;  /* 0x0000ea00ff047b82 */ /* 0x000ea20000000a00 */
[----:B-1----:R-:W-:-:S04]  /*1f40*/  IMAD R13, R17, UR4, R13 ;  /* 0x00000004110d7c24 */ /* 0x002fc8000f8e020d */
[----:B0-----:R-:W-:-:S06]  /*1f50*/  IMAD.WIDE R2, R13, 0x4, R2 ;  /* 0x000000040d027825 */ /* 0x001fcc00078e0202 */
[----:B------:R-:W3:Y:S01]  /*1f60*/  LDG.E R3, desc[UR18][R2.64] ;  /* 0x0000001202037981 */ /* 0x000ee2000c1e1900 */
[----:B--2---:R-:W-:-:S04]  /*1f70*/  IMAD.WIDE R4, R13, 0x4, R4 ;  /* 0x000000040d047825 */ /* 0x004fc800078e0204 */
[----:B---3--:R-:W-:-:S05]  /*1f80*/  FMUL R7, R3, R0 ;  /* 0x0000000003077220 */ /* 0x008fca0000400000 */
[----:B------:R-:W-:Y:S01]  /*1f90*/  STG.E desc[UR18][R4.64], R7 ;  /* 0x0000000704007986 */ /* 0x000fe2000c101912 */
[----:B------:R-:W-:Y:S05]  /*1fa0*/  EXIT ;  /* 0x000000000000794d */ /* 0x000fea0003800000 */
        .weak           $__internal_1_$__cuda_sm3x_div_rn_noftz_f32_slowpath
        .type           $__internal_1_$__cuda_sm3x_div_rn_noftz_f32_slowpath,@function
        .size           $__internal_1_$__cuda_sm3x_div_rn_noftz_f32_slowpath,(.L_x_158 - $__internal_1_$__cuda_sm3x_div_rn_noftz_f32_slowpath)
$__internal_1_$__cuda_sm3x_div_rn_noftz_f32_slowpath:
        /* <DEDUP_REMOVED lines=17> */
[----:B------:R-:W-:Y:S02]  /*20c0*/  FSETP.NEU.FTZ.AND P2, PT, |R0|, +INF , PT ;  /* 0x7f8000000000780b */ /* 0x000fe40003f5d200 */
        /* <DEDUP_REMOVED lines=16> */
.L_x_90:
[----:B------:R-:W-:Y:S01]  /*21d0*/  LEA R21, R18, 0xc0800000, 0x17 ;  /* 0xc080000012157811 */ /* 0x000fe200078eb8ff */
[----:B------:R-:W-:Y:S01]  /*21e0*/  BSSY.RECONVERGENT B1, `(.L_x_95) ;  /* 0x0000036000017945 */ /* 0x000fe20003800200 */
[----:B------:R-:W-:Y:S02]  /*21f0*/  IADD3 R25, PT, PT, R25, -0x7f, RZ ;  /* 0xffffff8119197810 */ /* 0x000fe40007ffe0ff */
[----:B------:R-:W-:-:S03]  /*2200*/  IADD3 R28, PT, PT, -R21, R22, RZ ;  /* 0x00000016151c7210 */ /* 0x000fc60007ffe1ff */
[----:B------:R-:W-:Y:S01]  /*2210*/  IMAD R0, R25, -0x800000, R0 ;  /* 0xff80000019007824 */ /* 0x000fe200078e0200 */
[----:B------:R-:W0:Y:S01]  /*2220*/  MUFU.RCP R20, R28 ;  /* 0x0000001c00147308 */ /* 0x000e220000001000 */
[----:B------:R-:W-:-:S04]  /*2230*/  FADD.FTZ R23, -R28, -RZ ;  /* 0x800000ff1c177221 */ /* 0x000fc80000010100 */
[----:B0-----:R-:W-:-:S04]  /*2240*/  FFMA R21, R20, R23, 1 ;  /* 0x3f80000014157423 */ /* 0x001fc80000000017 */
[----:B------:R-:W-:-:S04]  /*2250*/  FFMA R21, R20, R21, R20 ;  /* 0x0000001514157223 */ /* 0x000fc80000000014 */
[----:B------:R-:W-:-:S04]  /*2260*/  FFMA R20, R0, R21, RZ ;  /* 0x0000001500147223 */ /* 0x000fc800000000ff */
[----:B------:R-:W-:-:S04]  /*2270*/  FFMA R22, R23, R20, R0 ;  /* 0x0000001417167223 */ /* 0x000fc80000000000 */
[----:B------:R-:W-:Y:S01]  /*2280*/  FFMA R22, R21, R22, R20 ;  /* 0x0000001615167223 */ /* 0x000fe20000000014 */
[----:B------:R-:W-:-:S03]  /*2290*/  IADD3 R20, PT, PT, R25, 0x7f, -R18 ;  /* 0x0000007f19147810 */ /* 0x000fc60007ffe812 */
[----:B------:R-:W-:Y:S01]  /*22a0*/  FFMA R23, R23, R22, R0 ;  /* 0x0000001617177223 */ /* 0x000fe20000000000 */
[----:B------:R-:W-:-:S03]  /*22b0*/  IADD3 R19, PT, PT, R20, R19, RZ ;  /* 0x0000001314137210 */ /* 0x000fc60007ffe0ff */
        /* <DEDUP_REMOVED lines=14> */
[CCC-:B------:R-:W-:Y:S01]  /*23a0*/  FFMA.RZ R19, R21.reuse, R23.reuse, R22.reuse ;  /* 0x0000001715137223 */ /* 0x1c0fe2000000c016 */
[CCC-:B------:R-:W-:Y:S01]  /*23b0*/  FFMA.RP R20, R21.reuse, R23.reuse, R22.reuse ;  /* 0x0000001715147223 */ /* 0x1c0fe20000008016 */
[----:B------:R-:W-:Y:S01]  /*23c0*/  FFMA.RM R23, R21, R23, R22 ;  /* 0x0000001715177223 */ /* 0x000fe20000004016 */
[C---:B------:R-:W-:Y:S02]  /*23d0*/  IADD3 R21, PT, PT, R18.reuse, 0x20, RZ ;  /* 0x0000002012157810 */ /* 0x040fe40007ffe0ff */
[----:B------:R-:W-:Y:S02]  /*23e0*/  LOP3.LUT R19, R19, 0x7fffff, RZ, 0xc0, !PT ;  /* 0x007fffff13137812 */ /* 0x000fe400078ec0ff */
[C---:B------:R-:W-:Y:S02]  /*23f0*/  ISETP.NE.AND P2, PT, R18.reuse, RZ, PT ;  /* 0x000000ff1200720c */ /* 0x040fe40003f45270 */
[----:B------:R-:W-:Y:S02]  /*2400*/  LOP3.LUT R22, R19, 0x800000, RZ, 0xfc, !PT ;  /* 0x0080000013167812 */ /* 0x000fe400078efcff */
[----:B------:R-:W-:-:S02]  /*2410*/  ISETP.NE.AND P1, PT, R18, RZ, PT ;  /* 0x000000ff1200720c */ /* 0x000fc40003f25270 */
        /* <DEDUP_REMOVED lines=14> */
.L_x_97:
[----:B------:R-:W-:-:S04]  /*2500*/  LOP3.LUT R0, R0, 0x80000000, RZ, 0xc0, !PT ;  /* 0x8000000000007812 */ /* 0x000fc800078ec0ff */
[----:B------:R-:W-:Y:S01]  /*2510*/  LOP3.LUT R0, R0, 0x7f800000, RZ, 0xfc, !PT ;  /* 0x7f80000000007812 */ /* 0x000fe200078efcff */
[----:B------:R-:W-:Y:S06]  /*2520*/  BRA `(.L_x_98) ;  /* 0x0000000000047947 */ /* 0x000fec0003800000 */
.L_x_96:
[----:B------:R-:W-:-:S07]  /*2530*/  LEA R0, R19, R0, 0x17 ;  /* 0x0000000013007211 */ /* 0x000fce00078eb8ff */
.L_x_98:
[----:B------:R-:W-:Y:S05]  /*2540*/  BSYNC.RECONVERGENT B1 ;  /* 0x0000000000017941 */ /* 0x000fea0003800200 */
.L_x_95:
[----:B------:R-:W-:Y:S05]  /*2550*/  BRA `(.L_x_99) ;  /* 0x0000000000207947 */ /* 0x000fea0003800000 */
.L_x_94:
[----:B------:R-:W-:-:S04]  /*2560*/  LOP3.LUT R0, R22, 0x80000000, R0, 0x48, !PT ;  /* 0x8000000016007812 */ /* 0x000fc800078e4800 */
[----:B------:R-:W-:Y:S01]  /*2570*/  LOP3.LUT R0, R0, 0x7f800000, RZ, 0xfc, !PT ;  /* 0x7f80000000007812 */ /* 0x000fe200078efcff */
[----:B------:R-:W-:Y:S06]  /*2580*/  BRA `(.L_x_99) ;  /* 0x0000000000147947 */ /* 0x000fec0003800000 */
.L_x_93:
[----:B------:R-:W-:Y:S01]  /*2590*/  LOP3.LUT R0, R22, 0x80000000, R0, 0x48, !PT ;  /* 0x8000000016007812 */ /* 0x000fe200078e4800 */
[----:B------:R-:W-:Y:S06]  /*25a0*/  BRA `(.L_x_99) ;  /* 0x00000000000c7947 */ /* 0x000fec0003800000 */
.L_x_92:
[----:B------:R-:W0:Y:S01]  /*25b0*/  MUFU.RSQ R0, -QNAN ;  /* 0xffc0000000007908 */ /* 0x000e220000001400 */
[----:B------:R-:W-:Y:S05]  /*25c0*/  BRA `(.L_x_99) ;  /* 0x0000000000047947 */ /* 0x000fea0003800000 */
.L_x_91:
[----:B------:R-:W-:-:S07]  /*25d0*/  FADD.FTZ R0, R0, R22 ;  /* 0x0000001600007221 */ /* 0x000fce0000010000 */
.L_x_99:
[----:B------:R-:W-:Y:S05]  /*25e0*/  BSYNC.RECONVERGENT B0 ;  /* 0x0000000000007941 */ /* 0x000fea0003800200 */
.L_x_89:
[----:B------:R-:W-:Y:S01]  /*25f0*/  HFMA2 R19, -RZ, RZ, 0, 0 ;  /* 0x00000000ff137431 */ /* 0x000fe200000001ff */
[----:B------:R-:W-:-:S04]  /*2600*/  MOV R18, R16 ;  /* 0x0000001000127202 */ /* 0x000fc80000000f00 */
[----:B0-----:R-:W-:Y:S05]  /*2610*/  RET.REL.NODEC R18 `(_Z13factorBKernelPfS_S_S_S_S_ii) ;  /* 0xffffffd812787950 */ /* 0x001fea0003c3ffff */
.L_x_100:
        /* <DEDUP_REMOVED lines=14> */
.L_x_158:


//--------------------- .text._Z13factorAKernelPfS_S_S_S_S_ii --------------------------
	.section	.text._Z13factorAKernelPfS_S_S_S_S_ii,"ax",@progbits
	.align	128
        .global         _Z13factorAKernelPfS_S_S_S_S_ii
        .type           _Z13factorAKernelPfS_S_S_S_S_ii,@function
        .size           _Z13factorAKernelPfS_S_S_S_S_ii,(.L_x_159 - _Z13factorAKernelPfS_S_S_S_S_ii)
        .other          _Z13factorAKernelPfS_S_S_S_S_ii,@"STO_CUDA_ENTRY STV_DEFAULT"
_Z13factorAKernelPfS_S_S_S_S_ii:
.text._Z13factorAKernelPfS_S_S_S_S_ii:
[----:B------:R-:W-:Y:S01]  /*0000*/  LDC R1, c[0x0][0x37c] ;  /* 0x0000df00ff017b82 */ /* 0x000fe20000000800 */
[----:B------:R-:W0:Y:S07]  /*0010*/  S2R R3, SR_TID.X ;  /* 0x0000000000037919 */ /* 0x000e2e0000002100 */
[----:B------:R-:W1:Y:S01]  /*0020*/  S2UR UR4, SR_CTAID.Y ;  /* 0x00000000000479c3 */ /* 0x000e620000002600 */
[----:B------:R-:W2:Y:S01]  /*0030*/  LDCU UR7, c[0x0][0x3b0] ;  /* 0x00007600ff0777ac */ /* 0x000ea20008000800 */
[----:B------:R-:W-:Y:S01]  /*0040*/  HFMA2 R0, -RZ, RZ, 1.875, 0 ;  /* 0x3f800000ff007431 */ /* 0x000fe200000001ff */
[----:B------:R-:W3:Y:S01]  /*0050*/  S2R R23, SR_TID.Y ;  /* 0x0000000000177919 */ /* 0x000ee20000002200 */
[----:B------:R-:W1:Y:S04]  /*0060*/  LDCU UR5, c[0x0][0x364] ;  /* 0x00006c80ff0577ac */ /* 0x000e680008000800 */
[----:B------:R-:W0:Y:S01]  /*0070*/  S2UR UR6, SR_CTAID.X ;  /* 0x00000000000679c3 */ /* 0x000e220000002500 */
[----:B------:R-:W4:Y:S07]  /*0080*/  LDCU.64 UR12, c[0x0][0x358] ;  /* 0x00006b00ff0c77ac */ /* 0x000f2e0008000a00 */
[----:B------:R-:W0:Y:S01]  /*0090*/  LDC R12, c[0x0][0x360] ;  /* 0x0000d800ff0c7b82 */ /* 0x000e220000000800 */
[----:B--2---:R-:W-:-:S02]  /*00a0*/  UISETP.GE.AND UP0, UPT, UR7, 0x1, UPT ;  /* 0x000000010700788c */ /* 0x004fc4000bf06270 */
[----:B-1----:R-:W-:-:S06]  /*00b0*/  UIMAD UR4, UR4, UR5, URZ ;  /* 0x00000005040472a4 */ /* 0x002fcc000f8e02ff */
[----:B---3--:R-:W-:Y:S01]  /*00c0*/  IADD3 R27, PT, PT, R23, UR4, RZ ;  /* 0x00000004171b7c10 */ /* 0x008fe2000fffe0ff */
[----:B0-----:R-:W-:Y:S01]  /*00d0*/  IMAD R12, R12, UR6, R3 ;  /* 0x000000060c0c7c24 */ /* 0x001fe2000f8e0203 */
[----:B----4-:R-:W-:Y:S06]  /*00e0*/  BRA.U !UP0, `(.L_x_101) ;  /* 0x0000001d08bc7547 */ /* 0x010fec000b800000 */
[----:B------:R-:W-:Y:S01]  /*00f0*/  MOV R0, UR7 ;  /* 0x0000000700007c02 */ /* 0x000fe20008000f00 */
[----:B------:R-:W-:Y:S01]  /*0100*/  ULOP3.LUT UR6, UR7, 0x7ffffff8, URZ, 0xc0, !UPT ;  /* 0x7ffffff807067892 */ /* 0x000fe2000f8ec0ff */
[----:B------:R-:W-:Y:S01]  /*0110*/  MOV R33, 0x3dcccccd ;  /* 0x3dcccccd00217802 */ /* 0x000fe20000000f00 */
[----:B------:R-:W-:Y:S01]  /*0120*/  ULOP3.LUT UR8, UR7, 0x7, URZ, 0xc0, !UPT ;  /* 0x0000000707087892 */ /* 0x000fe2000f8ec0ff */
[----:B------:R-:W-:Y:S01]  /*0130*/  MOV R2, 0x3dcccccd ;  /* 0x3dcccccd00027802 */ /* 0x000fe20000000f00 */
[C-C-:B------:R-:W-:Y:S01]  /*0140*/  IMAD R19, R0.reuse, 0x3, R27.reuse ;  /* 0x0000000300137824 */ /* 0x140fe200078e021b */
[CC--:B------:R-:W-:Y:S01]  /*0150*/  LEA R21, R0.reuse, R27.reuse, 0x1 ;  /* 0x0000001b00157211 */ /* 0x0c0fe200078e08ff */
[C-C-:B------:R-:W-:Y:S01]  /*0160*/  IMAD R15, R0.reuse, 0x5, R27.reuse ;  /* 0x00000005000f7824 */ /* 0x140fe200078e021b */
[C---:B------:R-:W-:Y:S01]  /*0170*/  LEA R17, R0.reuse, R27, 0x2 ;  /* 0x0000001b00117211 */ /* 0x040fe200078e10ff */
[C-C-:B------:R-:W-:Y:S01]  /*0180*/  IMAD R13, R0.reuse, 0x6, R27.reuse ;  /* 0x00000006000d7824 */ /* 0x140fe200078e021b */
[----:B------:R-:W-:Y:S01]  /*0190*/  UIMAD UR9, UR7, UR7, URZ ;  /* 0x00000007070972a4 */ /* 0x000fe2000f8e02ff */
[C---:B------:R-:W-:Y:S01]  /*01a0*/  IMAD R11, R0.reuse, 0x7, R27 ;  /* 0x00000007000b7824 */ /* 0x040fe200078e021b */
[----:B------:R-:W-:Y:S01]  /*01b0*/  IADD3 R23, PT, PT, R0, UR4, R23 ;  /* 0x0000000400177c10 */ /* 0x000fe2000fffe017 */
[----:B------:R-:W-:Y:S01]  /*01c0*/  UIADD3 UR7, UPT, UPT, -UR6, URZ, URZ ;  /* 0x000000ff06077290 */ /* 0x000fe2000fffe1ff */
[----:B------:R-:W-:-:S11]  /*01d0*/  UMOV UR4, URZ ;  /* 0x000000ff00047c82 */ /* 0x000fd60008000000 */
.L_x_137:
[----:B------:R-:W0:Y:S08]  /*01e0*/  LDC.64 R24, c[0x0][0x3b0] ;  /* 0x0000ec00ff187b82 */ /* 0x000e300000000a00 */
[----:B------:R-:W1:Y:S01]  /*01f0*/  LDC.64 R4, c[0x0][0x398] ;  /* 0x0000e600ff047b82 */ /* 0x000e620000000a00 */
[----:B0-----:R-:W-:-:S04]  /*0200*/  IMAD R3, R25, UR4, R12 ;  /* 0x0000000419037c24 */ /* 0x001fc8000f8e020c */
[----:B-1----:R-:W-:-:S05]  /*0210*/  IMAD.WIDE R4, R3, 0x4, R4 ;  /* 0x0000000403047825 */ /* 0x002fca00078e0204 */
[----:B-----5:R0:W5:Y:S01]  /*0220*/  LDG.E R10, desc[UR12][R4.64] ;  /* 0x0000000c040a7981 */ /* 0x020162000c1e1900 */
[----:B------:R-:W-:Y:S01]  /*0230*/  IADD3 R0, PT, PT, R24, -0x1, RZ ;  /* 0xffffffff18007810 */ /* 0x000fe20007ffe0ff */
[----:B------:R-:W-:-:S03]  /*0240*/  UMOV UR5, URZ ;  /* 0x000000ff00057c82 */ /* 0x000fc60008000000 */
[----:B------:R-:W-:-:S13]  /*0250*/  ISETP.GE.U32.AND P0, PT, R0, 0x7, PT ;  /* 0x000000070000780c */ /* 0x000fda0003f06070 */
[----:B0-----:R-:W-:Y:S05]  /*0260*/  @!P0 BRA `(.L_x_102) ;  /* 0x0000000c00b08947 */ /* 0x001fea0003800000 */
[----:B------:R-:W-:Y:S01]  /*0270*/  IMAD R9, R23, R24, UR4 ;  /* 0x0000000417097e24 */ /* 0x000fe2000f8e0218 */
[----:B------:R-:W-:Y:S01]  /*0280*/  MOV R14, R12 ;  /* 0x0000000c000e7202 */ /* 0x000fe20000000f00 */
[-C--:B------:R-:W-:Y:S01]  /*0290*/  IMAD R8, R21, R24.reuse, UR4 ;  /* 0x0000000415087e24 */ /* 0x080fe2000f8e0218 */
[----:B------:R-:W-:Y:S01]  /*02a0*/  UMOV UR5, UR7 ;  /* 0x0000000700057c82 */ /* 0x000fe20008000000 */
[-C--:B------:R-:W-:Y:S02]  /*02b0*/  IMAD R7, R19, R24.reuse, UR4 ;  /* 0x0000000413077e24 */ /* 0x080fe4000f8e0218 */
[-C--:B------:R-:W-:Y:S02]  /*02c0*/  IMAD R6, R17, R24.reuse, UR4 ;  /* 0x0000000411067e24 */ /* 0x080fe4000f8e0218 */
[-C--:B------:R-:W-:Y:S02]  /*02d0*/  IMAD R5, R15, R24.reuse, UR4 ;  /* 0x000000040f057e24 */ /* 0x080fe4000f8e0218 */
[----:B------:R-:W-:-:S02]  /*02e0*/  IMAD R4, R13, R24, UR4 ;  /* 0x000000040d047e24 */ /* 0x000fc4000f8e0218 */
[-C--:B------:R-:W-:Y:S02]  /*02f0*/  IMAD R3, R11, R24.reuse, UR4 ;  /* 0x000000040b037e24 */ /* 0x080fe4000f8e0218 */
[----:B------:R-:W-:-:S07]  /*0300*/  IMAD R16, R27, R24, UR4 ;  /* 0x000000041b107e24 */ /* 0x000fce000f8e0218 */
.L_x_119:
[----:B------:R-:W0:Y:S08]  /*0310*/  LDC.64 R24, c[0x0][0x388] ;  /* 0x0000e200ff187b82 */ /* 0x000e300000000a00 */
[----:B------:R-:W1:Y:S01]  /*0320*/  LDC.64 R28, c[0x0][0x380] ;  /* 0x0000e000ff1c7b82 */ /* 0x000e620000000a00 */
[----:B0-----:R-:W-:-:S07]  /*0330*/  IMAD.WIDE R30, R16, 0x4, R24 ;  /* 0x00000004101e7825 */ /* 0x001fce00078e0218 */
[----:B------:R-:W0:Y:S01]  /*0340*/  LDC.64 R24, c[0x0][0x3a0] ;  /* 0x0000e800ff187b82 */ /* 0x000e220000000a00 */
[----:B------:R-:W2:Y:S01]  /*0350*/  LDG.E R31, desc[UR12][R30.64] ;  /* 0x0000000c1e1f7981 */ /* 0x000ea2000c1e1900 */
[----:B-1----:R-:W-:-:S05]  /*0360*/  IMAD.WIDE R28, R16, 0x4, R28 ;  /* 0x00000004101c7825 */ /* 0x002fca00078e021c */
[----:B------:R-:W3:Y:S01]  /*0370*/  LDG.E R0, desc[UR12][R28.64] ;  /* 0x0000000c1c007981 */ /* 0x000ee2000c1e1900 */
[----:B0-----:R-:W-:-:S05]  /*0380*/  IMAD.WIDE R24, R14, 0x4, R24 ;  /* 0x000000040e187825 */ /* 0x001fca00078e0218 */
[----:B------:R-:W4:Y:S01]  /*0390*/  LDG.E R37, desc[UR12][R24.64] ;  /* 0x0000000c18257981 */ /* 0x000f22000c1e1900 */
[----:B------:R-:W-:Y:S01]  /*03a0*/  BSSY.RECONVERGENT B2, `(.L_x_103) ;  /* 0x000000e000027945 */ /* 0x000fe20003800200 */
[----:B--2---:R-:W0:Y:S08]  /*03b0*/  MUFU.RCP R18, R31 ;  /* 0x0000001f00127308 */ /* 0x004e300000001000 */
[----:B---3--:R-:W1:Y:S01]  /*03c0*/  FCHK P0, R0, R31 ;  /* 0x0000001f00007302 */ /* 0x008e620000000000 */
[----:B0-----:R-:W-:-:S04]  /*03d0*/  FFMA R35, -R31, R18, 1 ;  /* 0x3f8000001f237423 */ /* 0x001fc80000000112 */
[----:B------:R-:W-:-:S04]  /*03e0*/  FFMA R35, R18, R35, R18 ;  /* 0x0000002312237223 */ /* 0x000fc80000000012 */
[----:B------:R-:W-:Y:S01]  /*03f0*/  FFMA R18, R0, R35, RZ ;  /* 0x0000002300127223 */ /* 0x000fe200000000ff */
[----:B----45:R-:W-:-:S03]  /*0400*/  FMUL R37, R10, R37 ;  /* 0x000000250a257220 */ /* 0x030fc60000400000 */
[----:B------:R-:W-:-:S04]  /*0410*/  FFMA R20, -R31, R18, R0 ;  /* 0x000000121f147223 */ /* 0x000fc80000000100 */
[----:B------:R-:W-:Y:S01]  /*0420*/  FFMA R18, R35, R20, R18 ;  /* 0x0000001423127223 */ /* 0x000fe20000000012 */
[----:B-1----:R-:W-:Y:S06]  /*0430*/  @!P0 BRA `(.L_x_104) ;  /* 0x0000000000108947 */ /* 0x002fec0003800000 */
[----:B------:R-:W-:Y:S02]  /*0440*/  MOV R29, R31 ;  /* 0x0000001f001d7202 */ /* 0x000fe40000000f00 */
[----:B------:R-:W-:-:S07]  /*0450*/  MOV R18, 0x470 ;  /* 0x0000047000127802 */ /* 0x000fce0000000f00 */
[----:B------:R-:W-:Y:S05]  /*0460*/  CALL.REL.NOINC `($__internal_2_$__cuda_sm3x_div_rn_noftz_f32_slowpath) ;  /* 0x0000001c00047944 */ /* 0x000fea0003c00000 */
[----:B------:R-:W-:-:S07]  /*0470*/  MOV R18, R0 ;  /* 0x0000000000127202 */ /* 0x000fce0000000f00 */
.L_x_104:
[----:B------:R-:W-:Y:S05]  /*0480*/  BSYNC.RECONVERGENT B2 ;  /* 0x0000000000027941 */ /* 0x000fea0003800200 */
.L_x_103:
[----:B------:R-:W0:Y:S08]  /*0490*/  LDC.64 R30, c[0x0][0x388] ;  /* 0x0000e200ff1e7b82 */ /* 0x000e300000000a00 */
[----:B------:R-:W1:Y:S08]  /*04a0*/  LDC.64 R28, c[0x0][0x380] ;  /* 0x0000e000ff1c7b82 */ /* 0x000e700000000a00 */
[----:B------:R-:W2:Y:S01]  /*04b0*/  LDC R35, c[0x0][0x3b4] ;  /* 0x0000ed00ff237b82 */ /* 0x000ea20000000800 */
[----:B0-----:R-:W-:-:S06]  /*04c0*/  IMAD.WIDE R30, R9, 0x4, R30 ;  /* 0x00000004091e7825 */ /* 0x001fcc00078e021e */
[----:B------:R0:W3:Y:S01]  /*04d0*/  LDG.E R31, desc[UR12][R30.64] ;  /* 0x0000000c1e1f7981 */ /* 0x0000e2000c1e1900 */
[----:B-1----:R-:W-:-:S05]  /*04e0*/  IMAD.WIDE R28, R9, 0x4, R28 ;  /* 0x00000004091c7825 */ /* 0x002fca00078e021c */
[----:B------:R-:W4:Y:S01]  /*04f0*/  LDG.E R0, desc[UR12][R28.64] ;  /* 0x0000000c1c007981 */ /* 0x000f22000c1e1900 */
[----:B--2---:R-:W-:-:S05]  /*0500*/  IMAD.WIDE R24, R35, 0x4, R24 ;  /* 0x0000000423187825 */ /* 0x004fca00078e0218 */
[----:B------:R-:W2:Y:S01]  /*0510*/  LDG.E R35, desc[UR12][R24.64] ;  /* 0x0000000c18237981 */ /* 0x000ea2000c1e1900 */
[----:B------:R-:W-:Y:S01]  /*0520*/  BSSY.RECONVERGENT B2, `(.L_x_105) ;  /* 0x0000010000027945 */ /* 0x000fe20003800200 */
[C---:B------:R-:W-:Y:S01]  /*0530*/  FFMA R2, R37.reuse, R18, R2 ;  /* 0x0000001225027223 */ /* 0x040fe20000000002 */
[----:B0-----:R-:W-:Y:S01]  /*0540*/  FADD R30, R37, R33 ;  /* 0x00000021251e7221 */ /* 0x001fe20000000000 */
[----:B---3--:R-:W0:Y:S08]  /*0550*/  MUFU.RCP R20, R31 ;  /* 0x0000001f00147308 */ /* 0x008e300000001000 */
[----:B----4-:R-:W1:Y:S01]  /*0560*/  FCHK P0, R0, R31 ;  /* 0x0000001f00007302 */ /* 0x010e620000000000 */
[----:B--2---:R-:W-:Y:S01]  /*0570*/  FMUL R33, R10, R35 ;  /* 0x000000230a217220 */ /* 0x004fe20000400000 */
        /* <DEDUP_REMOVED lines=8> */
[----:B------:R-:W-:Y:S05]  /*0600*/  CALL.REL.NOINC `($__internal_2_$__cuda_sm3x_div_rn_noftz_f32_slowpath) ;  /* 0x00000018009c7944 */ /* 0x000fea0003c00000 */
[----:B------:R-:W-:-:S07]  /*0610*/  MOV R18, R0 ;  /* 0x0000000000127202 */ /* 0x000fce0000000f00 */
.L_x_106:
[----:B------:R-:W-:Y:S05]  /*0620*/  BSYNC.RECONVERGENT B2 ;  /* 0x0000000000027941 */ /* 0x000fea0003800200 */
.L_x_105:
[----:B------:R-:W0:Y:S08]  /*0630*/  LDC.64 R34, c[0x0][0x388] ;  /* 0x0000e200ff227b82 */ /* 0x000e300000000a00 */
[----:B------:R-:W1:Y:S08]  /*0640*/  LDC.64 R28, c[0x0][0x380] ;  /* 0x0000e000ff1c7b82 */ /* 0x000e700000000a00 */
[----:B------:R-:W2:Y:S01]  /*0650*/  LDC R31, c[0x0][0x3b4] ;  /* 0x0000ed00ff1f7b82 */ /* 0x000ea20000000800 */
[----:B0-----:R-:W-:-:S06]  /*0660*/  IMAD.WIDE R34, R8, 0x4, R34 ;  /* 0x0000000408227825 */ /* 0x001fcc00078e0222 */
[----:B------:R-:W3:Y:S01]  /*0670*/  LDG.E R35, desc[UR12][R34.64] ;  /* 0x0000000c22237981 */ /* 0x000ee2000c1e1900 */
[----:B-1----:R-:W-:-:S05]  /*0680*/  IMAD.WIDE R28, R8, 0x4, R28 ;  /* 0x00000004081c7825 */ /* 0x002fca00078e021c */
[----:B------:R-:W4:Y:S01]  /*0690*/  LDG.E R0, desc[UR12][R28.64] ;  /* 0x0000000c1c007981 */ /* 0x000f22000c1e1900 */
[----:B--2---:R-:W-:-:S05]  /*06a0*/  IMAD.WIDE R24, R31, 0x4, R24 ;  /* 0x000000041f187825 */ /* 0x004fca00078e0218 */
[----:B------:R-:W2:Y:S01]  /*06b0*/  LDG.E R31, desc[UR12][R24.64] ;  /* 0x0000000c181f7981 */ /* 0x000ea2000c1e1900 */
[----:B------:R-:W-:Y:S01]  /*06c0*/  BSSY.RECONVERGENT B2, `(.L_x_107) ;  /* 0x0000010000027945 */ /* 0x000fe20003800200 */
[----:B------:R-:W-:Y:S01]  /*06d0*/  FFMA R2, R33, R18, R2 ;  /* 0x0000001221027223 */ /* 0x000fe20000000002 */
[----:B------:R-:W-:Y:S01]  /*06e0*/  FADD R30, R30, R33 ;  /* 0x000000211e1e7221 */ /* 0x000fe20000000000 */
        /* <DEDUP_REMOVED lines=13> */
.L_x_108:
[----:B------:R-:W-:Y:S05]  /*07c0*/  BSYNC.RECONVERGENT B2 ;  /* 0x0000000000027941 */ /* 0x000fea0003800200 */
.L_x_107:
        /* <DEDUP_REMOVED lines=25> */
.L_x_110:
[----:B------:R-:W-:Y:S05]  /*0960*/  BSYNC.RECONVERGENT B2 ;  /* 0x0000000000027941 */ /* 0x000fea0003800200 */
.L_x_109:
        /* <DEDUP_REMOVED lines=25> */
.L_x_112:
[----:B------:R-:W-:Y:S05]  /*0b00*/  BSYNC.RECONVERGENT B2 ;  /* 0x0000000000027941 */ /* 0x000fea0003800200 */
.L_x_111:
        /* <DEDUP_REMOVED lines=25> */
.L_x_114:
[----:B------:R-:W-:Y:S05]  /*0ca0*/  BSYNC.RECONVERGENT B2 ;  /* 0x0000000000027941 */ /* 0x000fea0003800200 */
.L_x_113:
        /* <DEDUP_REMOVED lines=25> */
.L_x_116:
[----:B------:R-:W-:Y:S05]  /*0e40*/  BSYNC.RECONVERGENT B2 ;  /* 0x0000000000027941 */ /* 0x000fea0003800200 */
.L_x_115:
[----:B------:R-:W0:Y:S08]  /*0e50*/  LDC.64 R34, c[0x0][0x388] ;  /* 0x0000e200ff227b82 */ /* 0x000e300000000a00 */
[----:B------:R-:W1:Y:S08]  /*0e60*/  LDC.64 R28, c[0x0][0x380] ;  /* 0x0000e000ff1c7b82 */ /* 0x000e700000000a00 */
[----:B------:R-:W2:Y:S01]  /*0e70*/  LDC R31, c[0x0][0x3b4] ;  /* 0x0000ed00ff1f7b82 */ /* 0x000ea20000000800 */
[----:B0-----:R-:W-:-:S06]  /*0e80*/  IMAD.WIDE R34, R3, 0x4, R34 ;  /* 0x0000000403227825 */ /* 0x001fcc00078e0222 */
[----:B------:R-:W3:Y:S01]  /*0e90*/  LDG.E R35, desc[UR12][R34.64] ;  /* 0x0000000c22237981 */ /* 0x000ee2000c1e1900 */
[----:B-1----:R-:W-:-:S05]  /*0ea0*/  IMAD.WIDE R28, R3, 0x4, R28 ;  /* 0x00000004031c7825 */ /* 0x002fca00078e021c */
[----:B------:R-:W4:Y:S01]  /*0eb0*/  LDG.E R0, desc[UR12][R28.64] ;  /* 0x0000000c1c007981 */ /* 0x000f22000c1e1900 */
[----:B--2---:R-:W-:-:S06]  /*0ec0*/  IMAD.WIDE R24, R31, 0x4, R24 ;  /* 0x000000041f187825 */ /* 0x004fcc00078e0218 */
        /* <DEDUP_REMOVED lines=17> */
.L_x_118:
[----:B------:R-:W-:Y:S05]  /*0fe0*/  BSYNC.RECONVERGENT B2 ;  /* 0x0000000000027941 */ /* 0x000fea0003800200 */
.L_x_117:
[----:B------:R-:W0:Y:S01]  /*0ff0*/  LDC R25, c[0x0][0x3b4] ;  /* 0x0000ed00ff197b82 */ /* 0x000e220000000800 */
[----:B------:R-:W-:Y:S01]  /*1000*/  UIADD3 UR5, UPT, UPT, UR5, 0x8, URZ ;  /* 0x0000000805057890 */ /* 0x000fe2000fffe0ff */
[----:B------:R-:W-:Y:S01]  /*1010*/  MOV R0, UR9 ;  /* 0x0000000900007c02 */ /* 0x000fe20008000f00 */
[----:B------:R-:W-:Y:S01]  /*1020*/  FFMA R2, R33, R20, R2 ;  /* 0x0000001421027223 */ /* 0x000fe20000000002 */
[----:B------:R-:W-:Y:S01]  /*1030*/  MOV R29, UR9 ;  /* 0x00000009001d7c02 */ /* 0x000fe20008000f00 */
[----:B------:R-:W-:Y:S01]  /*1040*/  UISETP.NE.AND UP0, UPT, UR5, URZ, UPT ;  /* 0x000000ff0500728c */ /* 0x000fe2000bf05270 */
[----:B------:R-:W-:Y:S01]  /*1050*/  MOV R31, UR9 ;  /* 0x00000009001f7c02 */ /* 0x000fe20008000f00 */
[----:B------:R-:W-:Y:S01]  /*1060*/  FADD R33, R30, R33 ;  /* 0x000000211e217221 */ /* 0x000fe20000000000 */
        /* <DEDUP_REMOVED lines=9> */
[----:B0-----:R-:W-:Y:S01]  /*1100*/  LEA R14, R25, R14, 0x3 ;  /* 0x0000000e190e7211 */ /* 0x001fe200078e18ff */
[----:B------:R-:W-:Y:S06]  /*1110*/  BRA.U UP0, `(.L_x_119) ;  /* 0xfffffff1007c7547 */ /* 0x000fec000b83ffff */
[----:B------:R-:W-:-:S05]  /*1120*/  UMOV UR5, UR6 ;  /* 0x0000000600057c82 */ /* 0x000fca0008000000 */
.L_x_102:
[----:B------:R-:W-:-:S09]  /*1130*/  UISETP.NE.AND UP0, UPT, UR8, URZ, UPT ;  /* 0x000000ff0800728c */ /* 0x000fd2000bf05270 */
[----:B------:R-:W-:Y:S05]  /*1140*/  BRA.U !UP0, `(.L_x_120) ;  /* 0x0000000d085c7547 */ /* 0x000fea000b800000 */
[----:B------:R-:W-:-:S04]  /*1150*/  UIADD3 UR10, UPT, UPT, UR8, -0x1, URZ ;  /* 0xffffffff080a7890 */ /* 0x000fc8000fffe0ff */
[----:B------:R-:W-:-:S09]  /*1160*/  UISETP.GE.U32.AND UP0, UPT, UR10, 0x3, UPT ;  /* 0x000000030a00788c */ /* 0x000fd2000bf06070 */
[----:B------:R-:W-:Y:S05]  /*1170*/  BRA.U !UP0, `(.L_x_121) ;  /* 0x0000000508c87547 */ /* 0x000fea000b800000 */
[----:B------:R-:W0:Y:S08]  /*1180*/  LDC R0, c[0x0][0x3b0] ;  /* 0x0000ec00ff007b82 */ /* 0x000e300000000800 */
[----:B------:R-:W1:Y:S08]  /*1190*/  LDC.64 R28, c[0x0][0x388] ;  /* 0x0000e200ff1c7b82 */ /* 0x000e700000000a00 */
[----:B------:R-:W2:Y:S01]  /*11a0*/  LDC.64 R4, c[0x0][0x380] ;  /* 0x0000e000ff047b82 */ /* 0x000ea20000000a00 */
[----:B0-----:R-:W-:-:S07]  /*11b0*/  IMAD R3, R0, UR5, R27 ;  /* 0x0000000500037c24 */ /* 0x001fce000f8e021b */
[----:B------:R-:W0:Y:S01]  /*11c0*/  LDC.64 R6, c[0x0][0x3a0] ;  /* 0x0000e800ff067b82 */ /* 0x000e220000000a00 */
[----:B------:R-:W-:-:S04]  /*11d0*/  IMAD R9, R3, R0, UR4 ;  /* 0x0000000403097e24 */ /* 0x000fc8000f8e0200 */
[----:B-1----:R-:W-:-:S06]  /*11e0*/  IMAD.WIDE R28, R9, 0x4, R28 ;  /* 0x00000004091c7825 */ /* 0x002fcc00078e021c */
[----:B------:R-:W3:Y:S01]  /*11f0*/  LDG.E R29, desc[UR12][R28.64] ;  /* 0x0000000c1c1d7981 */ /* 0x000ee2000c1e1900 */
[----:B------:R-:W-:Y:S02]  /*1200*/  IMAD R25, R25, UR5, R12 ;  /* 0x0000000519197c24 */ /* 0x000fe4000f8e020c */
[----:B--2---:R-:W-:-:S05]  /*1210*/  IMAD.WIDE R8, R9, 0x4, R4 ;  /* 0x0000000409087825 */ /* 0x004fca00078e0204 */
[----:B------:R-:W2:Y:S01]  /*1220*/  LDG.E R0, desc[UR12][R8.64] ;  /* 0x0000000c08007981 */ /* 0x000ea2000c1e1900 */
[----:B0-----:R-:W-:-:S05]  /*1230*/  IMAD.WIDE R6, R25, 0x4, R6 ;  /* 0x0000000419067825 */ /* 0x001fca00078e0206 */
[----:B------:R-:W4:Y:S01]  /*1240*/  LDG.E R5, desc[UR12][R6.64] ;  /* 0x0000000c06057981 */ /* 0x000f22000c1e1900 */
[----:B------:R-:W-:Y:S01]  /*1250*/  BSSY.RECONVERGENT B2, `(.L_x_122) ;  /* 0x000000d000027945 */ /* 0x000fe20003800200 */
[----:B---3--:R-:W0:Y:S08]  /*1260*/  MUFU.RCP R4, R29 ;  /* 0x0000001d00047308 */ /* 0x008e300000001000 */
[----:B--2---:R-:W1:Y:S01]  /*1270*/  FCHK P0, R0, R29 ;  /* 0x0000001d00007302 */ /* 0x004e620000000000 */
[----:B----45:R-:W-:Y:S01]  /*1280*/  FMUL R5, R10, R5 ;  /* 0x000000050a057220 */ /* 0x030fe20000400000 */
[----:B0-----:R-:W-:-:S04]  /*1290*/  FFMA R25, -R29, R4, 1 ;  /* 0x3f8000001d197423 */ /* 0x001fc80000000104 */
[----:B------:R-:W-:-:S04]  /*12a0*/  FFMA R25, R4, R25, R4 ;  /* 0x0000001904197223 */ /* 0x000fc80000000004 */
[----:B------:R-:W-:-:S04]  /*12b0*/  FFMA R4, R0, R25, RZ ;  /* 0x0000001900047223 */ /* 0x000fc800000000ff */
[----:B------:R-:W-:-:S04]  /*12c0*/  FFMA R14, -R29, R4, R0 ;  /* 0x000000041d0e7223 */ /* 0x000fc80000000100 */
[----:B------:R-:W-:Y:S01]  /*12d0*/  FFMA R4, R25, R14, R4 ;  /* 0x0000000e19047223 */ /* 0x000fe20000000004 */
[----:B-1----:R-:W-:Y:S06]  /*12e0*/  @!P0 BRA `(.L_x_123) ;  /* 0x00000000000c8947 */ /* 0x002fec0003800000 */
[----:B------:R-:W-:-:S07]  /*12f0*/  MOV R18, 0x1310 ;  /* 0x0000131000127802 */ /* 0x000fce0000000f00 */
[----:B------:R-:W-:Y:S05]  /*1300*/  CALL.REL.NOINC `($__internal_2_$__cuda_sm3x_div_rn_noftz_f32_slowpath) ;  /* 0x0000000c005c7944 */ /* 0x000fea0003c00000 */
[----:B------:R-:W-:-:S07]  /*1310*/  MOV R4, R0 ;  /* 0x0000000000047202 */ /* 0x000fce0000000f00 */
.L_x_123:
[----:B------:R-:W-:Y:S05]  /*1320*/  BSYNC.RECONVERGENT B2 ;  /* 0x0000000000027941 */ /* 0x000fea0003800200 */
.L_x_122:
[----:B------:R-:W0:Y:S08]  /*1330*/  LDC.64 R8, c[0x0][0x3b0] ;  /* 0x0000ec00ff087b82 */ /* 0x000e300000000a00 */
[----:B------:R-:W1:Y:S08]  /*1340*/  LDC.64 R24, c[0x0][0x388] ;  /* 0x0000e200ff187b82 */ /* 0x000e700000000a00 */
[----:B------:R-:W2:Y:S01]  /*1350*/  LDC.64 R28, c[0x0][0x380] ;  /* 0x0000e000ff1c7b82 */ /* 0x000ea20000000a00 */
[----:B0-----:R-:W-:-:S05]  /*1360*/  IADD3 R3, PT, PT, R3, R8, RZ ;  /* 0x0000000803037210 */ /* 0x001fca0007ffe0ff */
[----:B------:R-:W-:-:S04]  /*1370*/  IMAD R31, R3, R8, UR4 ;  /* 0x00000004031f7e24 */ /* 0x000fc8000f8e0208 */
        /* <DEDUP_REMOVED lines=22> */
.L_x_125:
[----:B------:R-:W-:Y:S05]  /*14e0*/  BSYNC.RECONVERGENT B2 ;  /* 0x0000000000027941 */ /* 0x000fea0003800200 */
.L_x_124:
        /* <DEDUP_REMOVED lines=27> */
.L_x_127:
[----:B------:R-:W-:Y:S05]  /*16a0*/  BSYNC.RECONVERGENT B2 ;  /* 0x0000000000027941 */ /* 0x000fea0003800200 */
.L_x_126:
        /* <DEDUP_REMOVED lines=27> */
.L_x_129:
[----:B------:R-:W-:Y:S05]  /*1860*/  BSYNC.RECONVERGENT B2 ;  /* 0x0000000000027941 */ /* 0x000fea0003800200 */
.L_x_128:
[----:B------:R-:W-:Y:S01]  /*1870*/  FFMA R2, R33, R3, R2 ;  /* 0x0000000321027223 */ /* 0x000fe20000000002 */
[----:B------:R-:W-:Y:S01]  /*1880*/  FADD R33, R4, R33 ;  /* 0x0000002104217221 */ /* 0x000fe20000000000 */
[----:B------:R-:W-:-:S12]  /*1890*/  UIADD3 UR5, UPT, UPT, UR5, 0x4, URZ ;  /* 0x0000000405057890 */ /* 0x000fd8000fffe0ff */
.L_x_121:
[----:B------:R-:W0:Y:S02]  /*18a0*/  LDC R0, c[0x0][0x3b0] ;  /* 0x0000ec00ff007b82 */ /* 0x000e240000000800 */
[----:B0-----:R-:W-:-:S13]  /*18b0*/  LOP3.LUT P0, R3, R0, 0x3, RZ, 0xc0, !PT ;  /* 0x0000000300037812 */ /* 0x001fda000780c0ff */
[----:B------:R-:W-:Y:S05]  /*18c0*/  @!P0 BRA `(.L_x_120) ;  /* 0x00000004007c8947 */ /* 0x000fea0003800000 */
[----:B------:R-:W-:-:S13]  /*18d0*/  ISETP.NE.AND P0, PT, R3, 0x1, PT ;  /* 0x000000010300780c */ /* 0x000fda0003f05270 */
[----:B------:R-:W-:Y:S05]  /*18e0*/  @!P0 BRA `(.L_x_130) ;  /* 0x0000000000f08947 */ /* 0x000fea0003800000 */
[----:B------:R-:W0:Y:S01]  /*18f0*/  LDC.64 R24, c[0x0][0x388] ;  /* 0x0000e200ff187b82 */ /* 0x000e220000000a00 */
[----:B------:R-:W-:Y:S01]  /*1900*/  IMAD R3, R0, UR5, R27 ;  /* 0x0000000500037c24 */ /* 0x000fe2000f8e021b */
[----:B------:R-:W1:Y:S03]  /*1910*/  LDCU UR10, c[0x0][0x3b4] ;  /* 0x00007680ff0a77ac */ /* 0x000e660008000800 */
[----:B------:R-:W-:-:S03]  /*1920*/  IMAD R9, R3, R0, UR4 ;  /* 0x0000000403097e24 */ /* 0x000fc6000f8e0200 */
[----:B------:R-:W2:Y:S08]  /*1930*/  LDC.64 R4, c[0x0][0x380] ;  /* 0x0000e000ff047b82 */ /* 0x000eb00000000a00 */
[----:B------:R-:W3:Y:S01]  /*1940*/  LDC.64 R6, c[0x0][0x3a0] ;  /* 0x0000e800ff067b82 */ /* 0x000ee20000000a00 */
[----:B0-----:R-:W-:-:S06]  /*1950*/  IMAD.WIDE R24, R9, 0x4, R24 ;  /* 0x0000000409187825 */ /* 0x001fcc00078e0218 */
[----:B------:R-:W4:Y:S01]  /*1960*/  LDG.E R25, desc[UR12][R24.64] ;  /* 0x0000000c18197981 */ /* 0x000f22000c1e1900 */
[----:B-1----:R-:W-:Y:S01]  /*1970*/  MOV R29, UR10 ;  /* 0x0000000a001d7c02 */ /* 0x002fe20008000f00 */
        /* <DEDUP_REMOVED lines=19> */
.L_x_132:
[----:B------:R-:W-:Y:S05]  /*1ab0*/  BSYNC.RECONVERGENT B2 ;  /* 0x0000000000027941 */ /* 0x000fea0003800200 */
.L_x_131:
        /* <DEDUP_REMOVED lines=27> */
.L_x_134:
[----:B------:R-:W-:Y:S05]  /*1c70*/  BSYNC.RECONVERGENT B2 ;  /* 0x0000000000027941 */ /* 0x000fea0003800200 */
.L_x_133:
[----:B------:R-:W-:Y:S01]  /*1c80*/  FFMA R2, R33, R3, R2 ;  /* 0x0000000321027223 */ /* 0x000fe20000000002 */
[----:B------:R-:W-:Y:S01]  /*1c90*/  FADD R33, R4, R33 ;  /* 0x0000002104217221 */ /* 0x000fe20000000000 */
[----:B------:R-:W-:-:S12]  /*1ca0*/  UIADD3 UR5, UPT, UPT, UR5, 0x2, URZ ;  /* 0x0000000205057890 */ /* 0x000fd8000fffe0ff */
.L_x_130:
[----:B------:R-:W0:Y:S02]  /*1cb0*/  LDC R3, c[0x0][0x3b0] ;  /* 0x0000ec00ff037b82 */ /* 0x000e240000000800 */
[----:B0-----:R-:W-:-:S13]  /*1cc0*/  LOP3.LUT P0, RZ, R3, 0x1, RZ, 0xc0, !PT ;  /* 0x0000000103ff7812 */ /* 0x001fda000780c0ff */
[----:B------:R-:W-:Y:S05]  /*1cd0*/  @!P0 BRA `(.L_x_120) ;  /* 0x0000000000788947 */ /* 0x000fea0003800000 */
[----:B------:R-:W0:Y:S01]  /*1ce0*/  LDC.64 R8, c[0x0][0x388] ;  /* 0x0000e200ff087b82 */ /* 0x000e220000000a00 */
[----:B------:R-:W-:Y:S01]  /*1cf0*/  IMAD R0, R3, UR5, R27 ;  /* 0x0000000503007c24 */ /* 0x000fe2000f8e021b */
[----:B------:R-:W1:Y:S03]  /*1d00*/  LDCU UR10, c[0x0][0x3b4] ;  /* 0x00007680ff0a77ac */ /* 0x000e660008000800 */
[----:B------:R-:W-:-:S03]  /*1d10*/  IMAD R3, R0, R3, UR4 ;  /* 0x0000000400037e24 */ /* 0x000fc6000f8e0203 */
[----:B------:R-:W2:Y:S08]  /*1d20*/  LDC.64 R6, c[0x0][0x380] ;  /* 0x0000e000ff067b82 */ /* 0x000eb00000000a00 */
[----:B------:R-:W3:Y:S01]  /*1d30*/  LDC.64 R4, c[0x0][0x3a0] ;  /* 0x0000e800ff047b82 */ /* 0x000ee20000000a00 */
[----:B0-----:R-:W-:-:S05]  /*1d40*/  IMAD.WIDE R8, R3, 0x4, R8 ;  /* 0x0000000403087825 */ /* 0x001fca00078e0208 */
        /* <DEDUP_REMOVED lines=20> */
.L_x_136:
[----:B------:R-:W-:Y:S05]  /*1e90*/  BSYNC.RECONVERGENT B2 ;  /* 0x0000000000027941 */ /* 0x000fea0003800200 */
.L_x_135:
[----:B------:R-:W-:Y:S01]  /*1ea0*/  FFMA R2, R3, R8, R2 ;  /* 0x0000000803027223 */ /* 0x000fe20000000002 */
[----:B------:R-:W-:-:S07]  /*1eb0*/  FADD R33, R33, R3 ;  /* 0x0000000321217221 */ /* 0x000fce0000000000 */
.L_x_120:
        /* <DEDUP_REMOVED lines=16> */
[----:B-----5:R-:W-:Y:S05]  /*1fc0*/  CALL.REL.NOINC `($__internal_2_$__cuda_sm3x_div_rn_noftz_f32_slowpath) ;  /* 0x00000000002c7944 */ /* 0x020fea0003c00000 */
.L_x_138:
[----:B------:R-:W-:Y:S05]  /*1fd0*/  BSYNC.RECONVERGENT B2 ;  /* 0x0000000000027941 */ /* 0x000fea0003800200 */
.L_x_101:
        /* <DEDUP_REMOVED lines=10> */
        .weak           $__internal_2_$__cuda_sm3x_div_rn_noftz_f32_slowpath
        .type           $__internal_2_$__cuda_sm3x_div_rn_noftz_f32_slowpath,@function
        .size           $__internal_2_$__cuda_sm3x_div_rn_noftz_f32_slowpath,(.L_x_159 - $__internal_2_$__cuda_sm3x_div_rn_noftz_f32_slowpath)
$__internal_2_$__cuda_sm3x_div_rn_noftz_f32_slowpath:
        /* <DEDUP_REMOVED lines=34> */
.L_x_140:
[----:B------:R-:W-:Y:S01]  /*22a0*/  LEA R32, R20, 0xc0800000, 0x17 ;  /* 0xc080000014207811 */ /* 0x000fe200078eb8ff */
[----:B------:R-:W-:Y:S01]  /*22b0*/  BSSY.RECONVERGENT B1, `(.L_x_145) ;  /* 0x0000036000017945 */ /* 0x000fe20003800200 */
[----:B------:R-:W-:Y:S02]  /*22c0*/  IADD3 R31, PT, PT, R31, -0x7f, RZ ;  /* 0xffffff811f1f7810 */ /* 0x000fe40007ffe0ff */
[----:B------:R-:W-:-:S03]  /*22d0*/  IADD3 R32, PT, PT, -R32, R29, RZ ;  /* 0x0000001d20207210 */ /* 0x000fc60007ffe1ff */
[C---:B------:R-:W-:Y:S01]  /*22e0*/  IMAD R0, R31.reuse, -0x800000, R0 ;  /* 0xff8000001f007824 */ /* 0x040fe200078e0200 */
[----:B------:R-:W0:Y:S01]  /*22f0*/  MUFU.RCP R26, R32 ;  /* 0x00000020001a7308 */ /* 0x000e220000001000 */
[----:B------:R-:W-:Y:S01]  /*2300*/  FADD.FTZ R29, -R32, -RZ ;  /* 0x800000ff201d7221 */ /* 0x000fe20000010100 */
[----:B------:R-:W-:-:S04]  /*2310*/  IADD3 R31, PT, PT, R31, 0x7f, -R20 ;  /* 0x0000007f1f1f7810 */ /* 0x000fc80007ffe814 */
[----:B------:R-:W-:Y:S01]  /*2320*/  IADD3 R31, PT, PT, R31, R22, RZ ;  /* 0x000000161f1f7210 */ /* 0x000fe20007ffe0ff */
[----:B0-----:R-:W-:-:S04]  /*2330*/  FFMA R35, R26, R29, 1 ;  /* 0x3f8000001a237423 */ /* 0x001fc8000000001d */
        /* <DEDUP_REMOVED lines=22> */
[----:B------:R-:W-:Y:S02]  /*24a0*/  IADD3 R28, PT, PT, R20, 0x20, RZ ;  /* 0x00000020141c7810 */ /* 0x000fe40007ffe0ff */
[----:B------:R-:W-:Y:S02]  /*24b0*/  LOP3.LUT R22, R22, 0x7fffff, RZ, 0xc0, !PT ;  /* 0x007fffff16167812 */ /* 0x000fe400078ec0ff */
[----:B------:R-:W-:Y:S02]  /*24c0*/  ISETP.NE.AND P2, PT, R20, RZ, PT ;  /* 0x000000ff1400720c */ /* 0x000fe40003f45270 */
        /* <DEDUP_REMOVED lines=16> */
.L_x_147:
[----:B------:R-:W-:-:S04]  /*25d0*/  LOP3.LUT R0, R0, 0x80000000, RZ, 0xc0, !PT ;  /* 0x8000000000007812 */ /* 0x000fc800078ec0ff */
[----:B------:R-:W-:Y:S01]  /*25e0*/  LOP3.LUT R0, R0, 0x7f800000, RZ, 0xfc, !PT ;  /* 0x7f80000000007812 */ /* 0x000fe200078efcff */
[----:B------:R-:W-:Y:S06]  /*25f0*/  BRA `(.L_x_148) ;  /* 0x0000000000047947 */ /* 0x000fec0003800000 */
.L_x_146:
[----:B------:R-:W-:-:S07]  /*2600*/  LEA R0, R31, R0, 0x17 ;  /* 0x000000001f007211 */ /* 0x000fce00078eb8ff */
.L_x_148:
[----:B------:R-:W-:Y:S05]  /*2610*/  BSYNC.RECONVERGENT B1 ;  /* 0x0000000000017941 */ /* 0x000fea0003800200 */
.L_x_145:
[----:B------:R-:W-:Y:S05]  /*2620*/  BRA `(.L_x_149) ;  /* 0x0000000000207947 */ /* 0x000fea0003800000 */
.L_x_144:
[----:B------:R-:W-:-:S04]  /*2630*/  LOP3.LUT R0, R29, 0x80000000, R0, 0x48, !PT ;  /* 0x800000001d007812 */ /* 0x000fc800078e4800 */
[----:B------:R-:W-:Y:S01]  /*2640*/  LOP3.LUT R0, R0, 0x7f800000, RZ, 0xfc, !PT ;  /* 0x7f80000000007812 */ /* 0x000fe200078efcff */
[----:B------:R-:W-:Y:S06]  /*2650*/  BRA `(.L_x_149) ;  /* 0x0000000000147947 */ /* 0x000fec0003800000 */
.L_x_143:
[----:B------:R-:W-:Y:S01]  /*2660*/  LOP3.LUT R0, R29, 0x80000000, R0, 0x48, !PT ;  /* 0x800000001d007812 */ /* 0x000fe200078e4800 */
[----:B------:R-:W-:Y:S06]  /*2670*/  BRA `(.L_x_149) ;  /* 0x00000000000c7947 */ /* 0x000fec0003800000 */
.L_x_142:
[----:B------:R-:W0:Y:S01]  /*2680*/  MUFU.RSQ R0, -QNAN ;  /* 0xffc0000000007908 */ /* 0x000e220000001400 */
[----:B------:R-:W-:Y:S05]  /*2690*/  BRA `(.L_x_149) ;  /* 0x0000000000047947 */ /* 0x000fea0003800000 */
.L_x_141:
[----:B------:R-:W-:-:S07]  /*26a0*/  FADD.FTZ R0, R0, R29 ;  /* 0x0000001d00007221 */ /* 0x000fce0000010000 */
.L_x_149:
[----:B------:R-:W-:Y:S05]  /*26b0*/  BSYNC.RECONVERGENT B0 ;  /* 0x0000000000007941 */ /* 0x000fea0003800200 */
.L_x_139:
[----:B------:R-:W-:Y:S01]  /*26c0*/  HFMA2 R29, -RZ, RZ, 0, 0 ;  /* 0x00000000ff1d7431 */ /* 0x000fe200000001ff */
[----:B------:R-:W-:-:S04]  /*26d0*/  MOV R28, R18 ;  /* 0x00000012001c7202 */ /* 0x000fc80000000f00 */
[----:B0-----:R-:W-:Y:S05]  /*26e0*/  RET.REL.NODEC R28 `(_Z13factorAKernelPfS_S_S_S_S_ii) ;  /* 0xffffffd81c447950 */ /* 0x001fea0003c3ffff */
.L_x_150:
        /* <DEDUP_REMOVED lines=9> */
.L_x_159:


//--------------------- .text._Z11errorKernelPfS_S_S_ii --------------------------
	.section	.text._Z11errorKernelPfS_S_S_ii,"ax",@progbits
	.align	128
        .global         _Z11errorKernelPfS_S_S_ii
        .type           _Z11errorKernelPfS_S_S_ii,@function
        .size           _Z11errorKernelPfS_S_S_ii,(.L_x_163 - _Z11errorKernelPfS_S_S_ii)
        .other          _Z11errorKernelPfS_S_S_ii,@"STO_CUDA_ENTRY STV_DEFAULT"
_Z11errorKernelPfS_S_S_ii:
.text._Z11errorKernelPfS_S_S_ii:
[----:B------:R-:W-:Y:S01]  /*0000*/  LDC R1, c[0x0][0x37c] ;  /* 0x0000df00ff017b82 */ /* 0x000fe20000000800 */
[----:B------:R-:W0:Y:S01]  /*0010*/  S2R R3, SR_TID.Y ;  /* 0x0000000000037919 */ /* 0x000e220000002200 */
[----:B------:R-:W1:Y:S06]  /*0020*/  LDCU UR5, c[0x0][0x3a4] ;  /* 0x00007480ff0577ac */ /* 0x000e6c0008000800 */
[----:B------:R-:W0:Y:S01]  /*0030*/  LDC R0, c[0x0][0x364] ;  /* 0x0000d900ff007b82 */ /* 0x000e220000000800 */
[----:B------:R-:W-:Y:S01]  /*0040*/  HFMA2 R16, -RZ, RZ, 0, 0 ;  /* 0x00000000ff107431 */ /* 0x000fe200000001ff */
[----:B------:R-:W2:Y:S01]  /*0050*/  S2R R5, SR_TID.X ;  /* 0x0000000000057919 */ /* 0x000ea20000002100 */
[----:B------:R-:W3:Y:S01]  /*0060*/  LDCU.64 UR8, c[0x0][0x358] ;  /* 0x00006b00ff0877ac */ /* 0x000ee20008000a00 */
[----:B------:R-:W4:Y:S04]  /*0070*/  S2R R2, SR_TID.Z ;  /* 0x0000000000027919 */ /* 0x000f280000002300 */
[----:B------:R-:W2:Y:S08]  /*0080*/  LDC R8, c[0x0][0x360] ;  /* 0x0000d800ff087b82 */ /* 0x000eb00000000800 */
[----:B------:R-:W0:Y:S01]  /*0090*/  S2UR UR4, SR_CTAID.Y ;  /* 0x00000000000479c3 */ /* 0x000e220000002600 */
[----:B-1----:R-:W-:-:S07]  /*00a0*/  UISETP.GE.AND UP0, UPT, UR5, 0x1, UPT ;  /* 0x000000010500788c */ /* 0x002fce000bf06270 */
[----:B------:R-:W2:Y:S08]  /*00b0*/  S2UR UR6, SR_CTAID.X ;  /* 0x00000000000679c3 */ /* 0x000eb00000002500 */
[----:B------:R-:W4:Y:S08]  /*00c0*/  S2UR UR7, SR_CTAID.Z ;  /* 0x00000000000779c3 */ /* 0x000f300000002700 */
[----:B------:R-:W4:Y:S01]  /*00d0*/  LDC R9, c[0x0][0x368] ;  /* 0x0000da00ff097b82 */ /* 0x000f220000000800 */
[----:B0-----:R-:W-:-:S02]  /*00e0*/  IMAD R0, R0, UR4, R3 ;  /* 0x0000000400007c24 */ /* 0x001fc4000f8e0203 */
[----:B--2---:R-:W-:Y:S02]  /*00f0*/  IMAD R8, R8, UR6, R5 ;  /* 0x0000000608087c24 */ /* 0x004fe4000f8e0205 */
[----:B----4-:R-:W-:Y:S01]  /*0100*/  IMAD R9, R9, UR7, R2 ;  /* 0x0000000709097c24 */ /* 0x010fe2000f8e0202 */
[----:B---3--:R-:W-:Y:S06]  /*0110*/  BRA.U !UP0, `(.L_x_151) ;  /* 0x0000000908a07547 */ /* 0x008fec000b800000 */
[----:B------:R-:W-:Y:S02]  /*0120*/  UISETP.GE.U32.AND UP1, UPT, UR5, 0x8, UPT ;  /* 0x000000080500788c */ /* 0x000fe4000bf26070 */
[----:B------:R-:W-:Y:S01]  /*0130*/  IMAD R10, R0, UR5, RZ ;  /* 0x00000005000a7c24 */ /* 0x000fe2000f8e02ff */
[----:B------:R-:W-:Y:S02]  /*0140*/  ULOP3.LUT UR6, UR5, 0x7, URZ, 0xc0, !UPT ;  /* 0x0000000705067892 */ /* 0x000fe4000f8ec0ff */
[----:B------:R-:W-:Y:S01]  /*0150*/  IMAD R11, R8, UR5, RZ ;  /* 0x00000005080b7c24 */ /* 0x000fe2000f8e02ff */
[----:B------:R-:W-:Y:S01]  /*0160*/  MOV R16, RZ ;  /* 0x000000ff00107202 */ /* 0x000fe20000000f00 */
[----:B------:R-:W-:Y:S01]  /*0170*/  IMAD R12, R9, UR5, RZ ;  /* 0x00000005090c7c24 */ /* 0x000fe2000f8e02ff */
[----:B------:R-:W-:Y:S01]  /*0180*/  UISETP.NE.AND UP0, UPT, UR6, URZ, UPT ;  /* 0x000000ff0600728c */ /* 0x000fe2000bf05270 */
[----:B------:R-:W-:Y:S01]  /*0190*/  UMOV UR4, URZ ;  /* 0x000000ff00047c82 */ /* 0x000fe20008000000 */
[----:B------:R-:W-:Y:S09]  /*01a0*/  BRA.U !UP1, `(.L_x_152) ;  /* 0x0000000509007547 */ /* 0x000ff2000b800000 */
[----:B------:R-:W0:Y:S01]  /*01b0*/  LDC.64 R2, c[0x0][0x388] ;  /* 0x0000e200ff027b82 */ /* 0x000e220000000a00 */
[----:B------:R-:W-:Y:S01]  /*01c0*/  ULOP3.LUT UR4, UR5, 0x7ffffff8, URZ, 0xc0, !UPT ;  /* 0x7ffffff805047892 */ /* 0x000fe2000f8ec0ff */
[----:B------:R-:W-:Y:S02]  /*01d0*/  MOV R16, RZ ;  /* 0x000000ff00107202 */ /* 0x000fe40000000f00 */
[----:B------:R-:W-:Y:S01]  /*01e0*/  MOV R13, R11 ;  /* 0x0000000b000d7202 */ /* 0x000fe20000000f00 */
[----:B------:R-:W-:-:S03]  /*01f0*/  UIADD3 UR7, UPT, UPT, -UR4, URZ, URZ ;  /* 0x000000ff04077290 */ /* 0x000fc6000fffe1ff */
[----:B------:R-:W1:Y:S01]  /*0200*/  LDC.64 R4, c[0x0][0x398] ;  /* 0x0000e600ff047b82 */ /* 0x000e620000000a00 */
[----:B0-----:R-:W-:-:S03]  /*0210*/  IMAD.WIDE.U32 R2, R10, 0x4, R2 ;  /* 0x000000040a027825 */ /* 0x001fc600078e0002 */
[----:B------:R-:W-:Y:S01]  /*0220*/  IADD3 R15, P0, PT, R2, 0x10, RZ ;  /* 0x00000010020f7810 */ /* 0x000fe20007f1e0ff */
[----:B-1----:R-:W-:-:S03]  /*0230*/  IMAD.WIDE.U32 R4, R12, 0x4, R4 ;  /* 0x000000040c047825 */ /* 0x002fc600078e0004 */
[----:B------:R-:W-:Y:S02]  /*0240*/  IADD3.X R18, PT, PT, RZ, R3, RZ, P0, !PT ;  /* 0x00000003ff127210 */ /* 0x000fe400007fe4ff */
[----:B------:R-:W-:-:S04]  /*0250*/  IADD3 R2, P1, PT, R4, 0x10, RZ ;  /* 0x0000001004027810 */ /* 0x000fc80007f3e0ff */
[----:B------:R-:W-:-:S09]  /*0260*/  IADD3.X R3, PT, PT, RZ, R5, RZ, P1, !PT ;  /* 0x00000005ff037210 */ /* 0x000fd20000ffe4ff */
.L_x_153:
[----:B------:R-:W0:Y:S01]  /*0270*/  LDC.64 R6, c[0x0][0x390] ;  /* 0x0000e400ff067b82 */ /* 0x000e220000000a00 */
[----:B------:R-:W-:Y:S01]  /*0280*/  MOV R4, R15 ;  /* 0x0000000f00047202 */ /* 0x000fe20000000f00 */
[----:B------:R-:W2:Y:S01]  /*0290*/  LDG.E R23, desc[UR8][R2.64+-0x10] ;  /* 0xfffff00802177981 */ /* 0x000ea2000c1e1900 */
[----:B------:R-:W-:-:S03]  /*02a0*/  MOV R5, R18 ;  /* 0x0000001200057202 */ /* 0x000fc60000000f00 */
[----:B------:R-:W3:Y:S04]  /*02b0*/  LDG.E R19, desc[UR8][R2.64+-0xc] ;  /* 0xfffff40802137981 */ /* 0x000ee8000c1e1900 */
[----:B------:R-:W4:Y:S04]  /*02c0*/  LDG.E R17, desc[UR8][R4.64+-0x10] ;  /* 0xfffff00804117981 */ /* 0x000f28000c1e1900 */
[----:B------:R-:W5:Y:S04]  /*02d0*/  LDG.E R25, desc[UR8][R4.64+-0xc] ;  /* 0xfffff40804197981 */ /* 0x000f68000c1e1900 */
[----:B------:R-:W3:Y:S04]  /*02e0*/  LDG.E R20, desc[UR8][R4.64+-0x8] ;  /* 0xfffff80804147981 */ /* 0x000ee8000c1e1900 */
[----:B------:R-:W3:Y:S01]  /*02f0*/  LDG.E R22, desc[UR8][R2.64+-0x8] ;  /* 0xfffff80802167981 */ /* 0x000ee2000c1e1900 */
[----:B0-----:R-:W-:-:S03]  /*0300*/  IMAD.WIDE R6, R13, 0x4, R6 ;  /* 0x000000040d067825 */ /* 0x001fc600078e0206 */
[----:B------:R-:W3:Y:S04]  /*0310*/  LDG.E R15, desc[UR8][R4.64+-0x4] ;  /* 0xfffffc08040f7981 */ /* 0x000ee8000c1e1900 */
[----:B------:R-:W4:Y:S04]  /*0320*/  LDG.E R18, desc[UR8][R6.64] ;  /* 0x0000000806127981 */ /* 0x000f28000c1e1900 */
[----:B------:R-:W5:Y:S04]  /*0330*/  LDG.E R26, desc[UR8][R6.64+0x4] ;  /* 0x00000408061a7981 */ /* 0x000f68000c1e1900 */
[----:B------:R-:W3:Y:S04]  /*0340*/  LDG.E R21, desc[UR8][R6.64+0x8] ;  /* 0x0000080806157981 */ /* 0x000ee8000c1e1900 */
[----:B------:R-:W3:Y:S04]  /*0350*/  LDG.E R14, desc[UR8][R6.64+0xc] ;  /* 0x00000c08060e7981 */ /* 0x000ee8000c1e1900 */
[----:B------:R-:W3:Y:S04]  /*0360*/  LDG.E R27, desc[UR8][R6.64+0x1c] ;  /* 0x00001c08061b7981 */ /* 0x000ee8000c1e1900 */
[----:B------:R-:W3:Y:S01]  /*0370*/  LDG.E R28, desc[UR8][R2.64+0x8] ;  /* 0x00000808021c7981 */ /* 0x000ee2000c1e1900 */
[----:B----4-:R-:W-:-:S03]  /*0380*/  FMUL R17, R17, R18 ;  /* 0x0000001211117220 */ /* 0x010fc60000400000 */
[----:B------:R-:W4:Y:S01]  /*0390*/  LDG.E R18, desc[UR8][R2.64+-0x4] ;  /* 0xfffffc0802127981 */ /* 0x000f22000c1e1900 */
[----:B--2---:R-:W-:Y:S01]  /*03a0*/  FFMA R24, R17, R23, R16 ;  /* 0x0000001711187223 */ /* 0x004fe20000000010 */
[----:B-----5:R-:W-:Y:S02]  /*03b0*/  FMUL R25, R25, R26 ;  /* 0x0000001a19197220 */ /* 0x020fe40000400000 */
[----:B------:R-:W2:Y:S02]  /*03c0*/  LDG.E R17, desc[UR8][R4.64] ;  /* 0x0000000804117981 */ /* 0x000ea4000c1e1900 */
[----:B---3--:R-:W-:Y:S02]  /*03d0*/  FFMA R23, R25, R19, R24 ;  /* 0x0000001319177223 */ /* 0x008fe40000000018 */
[----:B------:R-:W2:Y:S01]  /*03e0*/  LDG.E R16, desc[UR8][R6.64+0x10] ;  /* 0x0000100806107981 */ /* 0x000ea2000c1e1900 */
[----:B------:R-:W-:-:S03]  /*03f0*/  FMUL R24, R20, R21 ;  /* 0x0000001514187220 */ /* 0x000fc60000400000 */
[----:B------:R-:W3:Y:S01]  /*0400*/  LDG.E R21, desc[UR8][R2.64] ;  /* 0x0000000802157981 */ /* 0x000ee2000c1e1900 */
[----:B------:R-:W-:-:S03]  /*0410*/  FFMA R23, R24, R22, R23 ;  /* 0x0000001618177223 */ /* 0x000fc60000000017 */
[----:B------:R-:W5:Y:S04]  /*0420*/  LDG.E R20, desc[UR8][R4.64+0x4] ;  /* 0x0000040804147981 */ /* 0x000f68000c1e1900 */
[----:B------:R-:W5:Y:S04]  /*0430*/  LDG.E R19, desc[UR8][R6.64+0x14] ;  /* 0x0000140806137981 */ /* 0x000f68000c1e1900 */
[----:B------:R-:W5:Y:S04]  /*0440*/  LDG.E R24, desc[UR8][R2.64+0x4] ;  /* 0x0000040802187981 */ /* 0x000f68000c1e1900 */
[----:B------:R-:W5:Y:S04]  /*0450*/  LDG.E R25, desc[UR8][R4.64+0x8] ;  /* 0x0000080804197981 */ /* 0x000f68000c1e1900 */
[----:B------:R-:W5:Y:S01]  /*0460*/  LDG.E R22, desc[UR8][R6.64+0x18] ;  /* 0x0000180806167981 */ /* 0x000f62000c1e1900 */
[----:B------:R-:W-:-:S03]  /*0470*/  FMUL R15, R15, R14 ;  /* 0x0000000e0f0f7220 */ /* 0x000fc60000400000 */
[----:B------:R-:W5:Y:S04]  /*0480*/  LDG.E R26, desc[UR8][R4.64+0xc] ;  /* 0x00000c08041a7981 */ /* 0x000f68000c1e1900 */
[----:B------:R0:W5:Y:S01]  /*0490*/  LDG.E R14, desc[UR8][R2.64+0xc] ;  /* 0x00000c08020e7981 */ /* 0x000162000c1e1900 */
[----:B------:R-:W-:-:S04]  /*04a0*/  UIADD3 UR7, UPT, UPT, UR7, 0x8, URZ ;  /* 0x0000000807077890 */ /* 0x000fc8000fffe0ff */
[----:B------:R-:W-:Y:S01]  /*04b0*/  UISETP.NE.AND UP1, UPT, UR7, URZ, UPT ;  /* 0x000000ff0700728c */ /* 0x000fe2000bf25270 */
[----:B------:R-:W-:Y:S02]  /*04c0*/  IADD3 R13, PT, PT, R13, 0x8, RZ ;  /* 0x000000080d0d7810 */ /* 0x000fe40007ffe0ff */
[----:B0-----:R-:W-:-:S04]  /*04d0*/  IADD3 R2, P1, PT, R2, 0x20, RZ ;  /* 0x0000002002027810 */ /* 0x001fc80007f3e0ff */
[----:B------:R-:W-:Y:S01]  /*04e0*/  IADD3.X R3, PT, PT, RZ, R3, RZ, P1, !PT ;  /* 0x00000003ff037210 */ /* 0x000fe20000ffe4ff */
[----:B----4-:R-:W-:Y:S01]  /*04f0*/  FFMA R18, R15, R18, R23 ;  /* 0x000000120f127223 */ /* 0x010fe20000000017 */
[----:B--2---:R-:W-:-:S04]  /*0500*/  FMUL R17, R17, R16 ;  /* 0x0000001011117220 */ /* 0x004fc80000400000 */
[----:B---3--:R-:W-:Y:S01]  /*0510*/  FFMA R17, R17, R21, R18 ;  /* 0x0000001511117223 */ /* 0x008fe20000000012 */
[----:B-----5:R-:W-:-:S04]  /*0520*/  FMUL R20, R20, R19 ;  /* 0x0000001314147220 */ /* 0x020fc80000400000 */
[----:B------:R-:W-:Y:S01]  /*0530*/  FFMA R17, R20, R24, R17 ;  /* 0x0000001814117223 */ /* 0x000fe20000000011 */
[----:B------:R-:W-:Y:S01]  /*0540*/  IADD3 R15, P0, PT, R4, 0x20, RZ ;  /* 0x00000020040f7810 */ /* 0x000fe20007f1e0ff */
[----:B------:R-:W-:-:S04]  /*0550*/  FMUL R22, R25, R22 ;  /* 0x0000001619167220 */ /* 0x000fc80000400000 */
[----:B------:R-:W-:Y:S01]  /*0560*/  FFMA R17, R22, R28, R17 ;  /* 0x0000001c16117223 */ /* 0x000fe20000000011 */
[----:B------:R-:W-:Y:S01]  /*0570*/  FMUL R26, R26, R27 ;  /* 0x0000001b1a1a7220 */ /* 0x000fe20000400000 */
[----:B------:R-:W-:-:S03]  /*0580*/  IADD3.X R18, PT, PT, RZ, R5, RZ, P0, !PT ;  /* 0x00000005ff127210 */ /* 0x000fc600007fe4ff */
[----:B------:R-:W-:Y:S01]  /*0590*/  FFMA R16, R26, R14, R17 ;  /* 0x0000000e1a107223 */ /* 0x000fe20000000011 */
[----:B------:R-:W-:Y:S06]  /*05a0*/  BRA.U UP1, `(.L_x_153) ;  /* 0xfffffffd01307547 */ /* 0x000fec000b83ffff */
.L_x_152:
[----:B------:R-:W-:Y:S05]  /*05b0*/  BRA.U !UP0, `(.L_x_151) ;  /* 0x0000000508787547 */ /* 0x000fea000b800000 */
[----:B------:R-:W-:Y:S02]  /*05c0*/  UISETP.GE.U32.AND UP0, UPT, UR6, 0x4, UPT ;  /* 0x000000040600788c */ /* 0x000fe4000bf06070 */
[----:B------:R-:W-:-:S04]  /*05d0*/  ULOP3.LUT UR7, UR5, 0x3, URZ, 0xc0, !UPT ;  /* 0x0000000305077892 */ /* 0x000fc8000f8ec0ff */
[----:B------:R-:W-:-:S03]  /*05e0*/  UISETP.NE.AND UP1, UPT, UR7, URZ, UPT ;  /* 0x000000ff0700728c */ /* 0x000fc6000bf25270 */
[----:B------:R-:W-:Y:S08]  /*05f0*/  BRA.U !UP0, `(.L_x_154) ;  /* 0x0000000108a07547 */ /* 0x000ff0000b800000 */
[----:B------:R-:W0:Y:S01]  /*0600*/  LDC.64 R4, c[0x0][0x388] ;  /* 0x0000e200ff047b82 */ /* 0x000e220000000a00 */
[----:B------:R-:W1:Y:S01]  /*0610*/  LDCU.64 UR10, c[0x0][0x388] ;  /* 0x00007100ff0a77ac */ /* 0x000e620008000a00 */
[----:B------:R-:W-:Y:S02]  /*0620*/  IADD3 R3, PT, PT, R10, UR4, RZ ;  /* 0x000000040a037c10 */ /* 0x000fe4000fffe0ff */
[----:B------:R-:W-:Y:S01]  /*0630*/  IADD3 R13, PT, PT, R12, UR4, RZ ;  /* 0x000000040c0d7c10 */ /* 0x000fe2000fffe0ff */
[----:B------:R-:W2:Y:S01]  /*0640*/  LDCU.64 UR12, c[0x0][0x398] ;  /* 0x00007300ff0c77ac */ /* 0x000ea20008000a00 */
[----:B------:R-:W-:Y:S02]  /*0650*/  IADD3 R19, PT, PT, R11, UR4, RZ ;  /* 0x000000040b137c10 */ /* 0x000fe4000fffe0ff */
[----:B------:R-:W3:Y:S08]  /*0660*/  LDC.64 R14, c[0x0][0x398] ;  /* 0x0000e600ff0e7b82 */ /* 0x000ef00000000a00 */
[----:B------:R-:W4:Y:S01]  /*0670*/  LDC.64 R6, c[0x0][0x390] ;  /* 0x0000e400ff067b82 */ /* 0x000f220000000a00 */
[----:B0-----:R-:W-:Y:S01]  /*0680*/  IMAD.WIDE.U32 R4, R3, 0x4, R4 ;  /* 0x0000000403047825 */ /* 0x001fe200078e0004 */
[----:B------:R-:W-:-:S04]  /*0690*/  IADD3 R3, P1, PT, R10, UR4, RZ ;  /* 0x000000040a037c10 */ /* 0x000fc8000ff3e0ff */
[----:B------:R-:W-:Y:S01]  /*06a0*/  IADD3.X R22, PT, PT, RZ, RZ, RZ, P1, !PT ;  /* 0x000000ffff167210 */ /* 0x000fe20000ffe4ff */
[----:B------:R-:W5:Y:S01]  /*06b0*/  LDG.E R4, desc[UR8][R4.64] ;  /* 0x0000000804047981 */ /* 0x000f62000c1e1900 */
[----:B-1----:R-:W-:Y:S01]  /*06c0*/  LEA R2, P1, R3, UR10, 0x2 ;  /* 0x0000000a03027c11 */ /* 0x002fe2000f8210ff */
[----:B---3--:R-:W-:Y:S01]  /*06d0*/  IMAD.WIDE.U32 R14, R13, 0x4, R14 ;  /* 0x000000040d0e7825 */ /* 0x008fe200078e000e */
[----:B------:R-:W-:Y:S02]  /*06e0*/  IADD3 R13, P0, PT, R12, UR4, RZ ;  /* 0x000000040c0d7c10 */ /* 0x000fe4000ff1e0ff */
[----:B------:R-:W-:Y:S02]  /*06f0*/  LEA.HI.X R3, R3, UR11, R22, 0x2, P1 ;  /* 0x0000000b03037c11 */ /* 0x000fe400088f1416 */
[----:B------:R-:W-:Y:S01]  /*0700*/  IADD3.X R20, PT, PT, RZ, RZ, RZ, P0, !PT ;  /* 0x000000ffff147210 */ /* 0x000fe200007fe4ff */
[----:B------:R-:W3:Y:S01]  /*0710*/  LDG.E R14, desc[UR8][R14.64] ;  /* 0x000000080e0e7981 */ /* 0x000ee2000c1e1900 */
[----:B----4-:R-:W-:Y:S01]  /*0720*/  IMAD.WIDE R18, R19, 0x4, R6 ;  /* 0x0000000413127825 */ /* 0x010fe200078e0206 */
[----:B--2---:R-:W-:-:S02]  /*0730*/  LEA R6, P0, R13, UR12, 0x2 ;  /* 0x0000000c0d067c11 */ /* 0x004fc4000f8010ff */
[----:B------:R-:W2:Y:S04]  /*0740*/  LDG.E R23, desc[UR8][R2.64+0x8] ;  /* 0x0000080802177981 */ /* 0x000ea8000c1e1900 */
[----:B------:R-:W5:Y:S01]  /*0750*/  LDG.E R17, desc[UR8][R18.64] ;  /* 0x0000000812117981 */ /* 0x000f62000c1e1900 */
[----:B------:R-:W-:-:S03]  /*0760*/  LEA.HI.X R7, R13, UR13, R20, 0x2, P0 ;  /* 0x0000000d0d077c11 */ /* 0x000fc600080f1414 */
[----:B------:R-:W4:Y:S04]  /*0770*/  LDG.E R21, desc[UR8][R18.64+0x4] ;  /* 0x0000040812157981 */ /* 0x000f28000c1e1900 */
[----:B------:R-:W4:Y:S04]  /*0780*/  LDG.E R20, desc[UR8][R2.64+0x4] ;  /* 0x0000040802147981 */ /* 0x000f28000c1e1900 */
[----:B------:R-:W2:Y:S04]  /*0790*/  LDG.E R24, desc[UR8][R18.64+0x8] ;  /* 0x0000080812187981 */ /* 0x000ea8000c1e1900 */
[----:B------:R-:W2:Y:S04]  /*07a0*/  LDG.E R22, desc[UR8][R6.64+0x4] ;  /* 0x0000040806167981 */ /* 0x000ea8000c1e1900 */
[----:B------:R-:W2:Y:S04]  /*07b0*/  LDG.E R13, desc[UR8][R6.64+0x8] ;  /* 0x00000808060d7981 */ /* 0x000ea8000c1e1900 */
[----:B------:R-:W2:Y:S04]  /*07c0*/  LDG.E R25, desc[UR8][R2.64+0xc] ;  /* 0x00000c0802197981 */ /* 0x000ea8000c1e1900 */
[----:B------:R-:W2:Y:S04]  /*07d0*/  LDG.E R26, desc[UR8][R18.64+0xc] ;  /* 0x00000c08121a7981 */ /* 0x000ea8000c1e1900 */
[----:B------:R-:W2:Y:S01]  /*07e0*/  LDG.E R5, desc[UR8][R6.64+0xc] ;  /* 0x00000c0806057981 */ /* 0x000ea2000c1e1900 */
[----:B------:R-:W-:Y:S01]  /*07f0*/  UIADD3 UR4, UPT, UPT, UR4, 0x4, URZ ;  /* 0x0000000404047890 */ /* 0x000fe2000fffe0ff */
[----:B-----5:R-:W-:-:S04]  /*0800*/  FMUL R17, R4, R17 ;  /* 0x0000001104117220 */ /* 0x020fc80000400000 */
[----:B---3--:R-:W-:Y:S01]  /*0810*/  FFMA R14, R17, R14, R16 ;  /* 0x0000000e110e7223 */ /* 0x008fe20000000010 */
[----:B----4-:R-:W-:Y:S01]  /*0820*/  FMUL R21, R20, R21 ;  /* 0x0000001514157220 */ /* 0x010fe20000400000 */
[----:B--2---:R-:W-:-:S03]  /*0830*/  FMUL R23, R23, R24 ;  /* 0x0000001817177220 */ /* 0x004fc60000400000 */
[----:B------:R-:W-:-:S04]  /*0840*/  FFMA R14, R21, R22, R14 ;  /* 0x00000016150e7223 */ /* 0x000fc8000000000e */
[----:B------:R-:W-:Y:S01]  /*0850*/  FFMA R13, R23, R13, R14 ;  /* 0x0000000d170d7223 */ /* 0x000fe2000000000e */
[----:B------:R-:W-:-:S04]  /*0860*/  FMUL R26, R25, R26 ;  /* 0x0000001a191a7220 */ /* 0x000fc80000400000 */
[----:B------:R-:W-:-:S07]  /*0870*/  FFMA R16, R26, R5, R13 ;  /* 0x000000051a107223 */ /* 0x000fce000000000d */
.L_x_154:
[----:B------:R-:W-:Y:S05]  /*0880*/  BRA.U !UP1, `(.L_x_151) ;  /* 0x0000000109c47547 */ /* 0x000fea000b800000 */
[----:B------:R-:W-:Y:S02]  /*0890*/  UISETP.NE.AND UP0, UPT, UR7, 0x1, UPT ;  /* 0x000000010700788c */ /* 0x000fe4000bf05270 */
[----:B------:R-:W-:-:S04]  /*08a0*/  ULOP3.LUT UR5, UR5, 0x1, URZ, 0xc0, !UPT ;  /* 0x0000000105057892 */ /* 0x000fc8000f8ec0ff */
[----:B------:R-:W-:-:S03]  /*08b0*/  UISETP.NE.U32.AND UP1, UPT, UR5, 0x1, UPT ;  /* 0x000000010500788c */ /* 0x000fc6000bf25070 */
[----:B------:R-:W-:Y:S08]  /*08c0*/  BRA.U !UP0, `(.L_x_155) ;  /* 0x0000000108787547 */ /* 0x000ff0000b800000 */
[----:B------:R-:W0:Y:S01]  /*08d0*/  LDC.64 R4, c[0x0][0x388] ;  /* 0x0000e200ff047b82 */ /* 0x000e220000000a00 */
[----:B------:R-:W1:Y:S01]  /*08e0*/  LDCU.64 UR6, c[0x0][0x388] ;  /* 0x00007100ff0677ac */ /* 0x000e620008000a00 */
[C---:B------:R-:W-:Y:S02]  /*08f0*/  IADD3 R3, P0, PT, R10.reuse, UR4, RZ ;  /* 0x000000040a037c10 */ /* 0x040fe4000ff1e0ff */
[----:B------:R-:W-:Y:S01]  /*0900*/  IADD3 R17, PT, PT, R10, UR4, RZ ;  /* 0x000000040a117c10 */ /* 0x000fe2000fffe0ff */
[----:B------:R-:W2:Y:S01]  /*0910*/  LDCU.64 UR10, c[0x0][0x398] ;  /* 0x00007300ff0a77ac */ /* 0x000ea20008000a00 */
[----:B------:R-:W-:Y:S02]  /*0920*/  IADD3.X R18, PT, PT, RZ, RZ, RZ, P0, !PT ;  /* 0x000000ffff127210 */ /* 0x000fe400007fe4ff */
[----:B------:R-:W3:Y:S01]  /*0930*/  LDC.64 R14, c[0x0][0x390] ;  /* 0x0000e400ff0e7b82 */ /* 0x000ee20000000a00 */
[----:B------:R-:W-:Y:S02]  /*0940*/  IADD3 R19, PT, PT, R11, UR4, RZ ;  /* 0x000000040b137c10 */ /* 0x000fe4000fffe0ff */
[----:B------:R-:W-:-:S05]  /*0950*/  IADD3 R21, PT, PT, R12, UR4, RZ ;  /* 0x000000040c157c10 */ /* 0x000fca000fffe0ff */
[----:B------:R-:W4:Y:S01]  /*0960*/  LDC.64 R6, c[0x0][0x398] ;  /* 0x0000e600ff067b82 */ /* 0x000f220000000a00 */
[----:B-1----:R-:W-:-:S04]  /*0970*/  LEA R2, P0, R3, UR6, 0x2 ;  /* 0x0000000603027c11 */ /* 0x002fc8000f8010ff */
[----:B------:R-:W-:Y:S01]  /*0980*/  LEA.HI.X R3, R3, UR7, R18, 0x2, P0 ;  /* 0x0000000703037c11 */ /* 0x000fe200080f1412 */
[----:B0-----:R-:W-:Y:S01]  /*0990*/  IMAD.WIDE.U32 R4, R17, 0x4, R4 ;  /* 0x0000000411047825 */ /* 0x001fe200078e0004 */
[----:B------:R-:W-:-:S03]  /*09a0*/  IADD3 R13, P0, PT, R12, UR4, RZ ;  /* 0x000000040c0d7c10 */ /* 0x000fc6000ff1e0ff */
[----:B------:R-:W5:Y:S01]  /*09b0*/  LDG.E R2, desc[UR8][R2.64+0x4] ;  /* 0x0000040802027981 */ /* 0x000f62000c1e1900 */
[----:B------:R-:W-:Y:S01]  /*09c0*/  IADD3.X R20, PT, PT, RZ, RZ, RZ, P0, !PT ;  /* 0x000000ffff147210 */ /* 0x000fe200007fe4ff */
[----:B---3--:R-:W-:Y:S02]  /*09d0*/  IMAD.WIDE R14, R19, 0x4, R14 ;  /* 0x00000004130e7825 */ /* 0x008fe400078e020e */
[----:B------:R-:W3:Y:S04]  /*09e0*/  LDG.E R4, desc[UR8][R4.64] ;  /* 0x0000000804047981 */ /* 0x000ee8000c1e1900 */
[----:B------:R-:W3:Y:S01]  /*09f0*/  LDG.E R17, desc[UR8][R14.64] ;  /* 0x000000080e117981 */ /* 0x000ee2000c1e1900 */
[----:B----4-:R-:W-:Y:S01]  /*0a00*/  IMAD.WIDE.U32 R18, R21, 0x4, R6 ;  /* 0x0000000415127825 */ /* 0x010fe200078e0006 */
[----:B--2---:R-:W-:-:S04]  /*0a10*/  LEA R6, P0, R13, UR10, 0x2 ;  /* 0x0000000a0d067c11 */ /* 0x004fc8000f8010ff */
[----:B------:R-:W-:Y:S01]  /*0a20*/  LEA.HI.X R7, R13, UR11, R20, 0x2, P0 ;  /* 0x0000000b0d077c11 */ /* 0x000fe200080f1414 */
[----:B------:R-:W2:Y:S04]  /*0a30*/  LDG.E R18, desc[UR8][R18.64] ;  /* 0x0000000812127981 */ /* 0x000ea8000c1e1900 */
[----:B------:R-:W5:Y:S04]  /*0a40*/  LDG.E R13, desc[UR8][R14.64+0x4] ;  /* 0x000004080e0d7981 */ /* 0x000f68000c1e1900 */
[----:B------:R-:W4:Y:S01]  /*0a50*/  LDG.E R6, desc[UR8][R6.64+0x4] ;  /* 0x0000040806067981 */ /* 0x000f22000c1e1900 */
[----:B------:R-:W-:Y:S01]  /*0a60*/  UIADD3 UR4, UPT, UPT, UR4, 0x2, URZ ;  /* 0x0000000204047890 */ /* 0x000fe2000fffe0ff */
[----:B---3--:R-:W-:-:S04]  /*0a70*/  FMUL R17, R4, R17 ;  /* 0x0000001104117220 */ /* 0x008fc80000400000 */
[----:B--2---:R-:W-:Y:S01]  /*0a80*/  FFMA R16, R17, R18, R16 ;  /* 0x0000001211107223 */ /* 0x004fe20000000010 */
[----:B-----5:R-:W-:-:S04]  /*0a90*/  FMUL R13, R2, R13 ;  /* 0x0000000d020d7220 */ /* 0x020fc80000400000 */
[----:B----4-:R-:W-:-:S07]  /*0aa0*/  FFMA R16, R13, R6, R16 ;  /* 0x000000060d107223 */ /* 0x010fce0000000010 */
.L_x_155:
[----:B------:R-:W-:Y:S05]  /*0ab0*/  BRA.U UP1, `(.L_x_151) ;  /* 0x0000000101387547 */ /* 0x000fea000b800000 */
[----:B------:R-:W0:Y:S01]  /*0ac0*/  LDC.64 R4, c[0x0][0x388] ;  /* 0x0000e200ff047b82 */ /* 0x000e220000000a00 */
[----:B------:R-:W-:Y:S02]  /*0ad0*/  IADD3 R13, PT, PT, R10, UR4, RZ ;  /* 0x000000040a0d7c10 */ /* 0x000fe4000fffe0ff */
[----:B------:R-:W-:Y:S02]  /*0ae0*/  IADD3 R11, PT, PT, R11, UR4, RZ ;  /* 0x000000040b0b7c10 */ /* 0x000fe4000fffe0ff */
[----:B------:R-:W-:-:S03]  /*0af0*/  IADD3 R15, PT, PT, R12, UR4, RZ ;  /* 0x000000040c0f7c10 */ /* 0x000fc6000fffe0ff */
[----:B------:R-:W1:Y:S08]  /*0b00*/  LDC.64 R6, c[0x0][0x390] ;  /* 0x0000e400ff067b82 */ /* 0x000e700000000a00 */
[----:B------:R-:W2:Y:S01]  /*0b10*/  LDC.64 R2, c[0x0][0x398] ;  /* 0x0000e600ff027b82 */ /* 0x000ea20000000a00 */
[----:B0-----:R-:W-:-:S06]  /*0b20*/  IMAD.WIDE.U32 R4, R13, 0x4, R4 ;  /* 0x000000040d047825 */ /* 0x001fcc00078e0004 */
[----:B------:R-:W3:Y:S01]  /*0b30*/  LDG.E R4, desc[UR8][R4.64] ;  /* 0x0000000804047981 */ /* 0x000ee2000c1e1900 */
[----:B-1----:R-:W-:-:S06]  /*0b40*/  IMAD.WIDE R6, R11, 0x4, R6 ;  /* 0x000000040b067825 */ /* 0x002fcc00078e0206 */
[----:B------:R-:W3:Y:S01]  /*0b50*/  LDG.E R7, desc[UR8][R6.64] ;  /* 0x0000000806077981 */ /* 0x000ee2000c1e1900 */
[----:B--2---:R-:W-:-:S06]  /*0b60*/  IMAD.WIDE.U32 R2, R15, 0x4, R2 ;  /* 0x000000040f027825 */ /* 0x004fcc00078e0002 */
[----:B------:R-:W2:Y:S01]  /*0b70*/  LDG.E R2, desc[UR8][R2.64] ;  /* 0x0000000802027981 */ /* 0x000ea2000c1e1900 */
[----:B---3--:R-:W-:-:S04]  /*0b80*/  FMUL R11, R4, R7 ;  /* 0x00000007040b7220 */ /* 0x008fc80000400000 */
[----:B--2---:R-:W-:-:S07]  /*0b90*/  FFMA R16, R11, R2, R16 ;  /* 0x000000020b107223 */ /* 0x004fce0000000010 */
.L_x_151:
[----:B------:R-:W0:Y:S01]  /*0ba0*/  LDCU UR4, c[0x0][0x3a0] ;  /* 0x00007400ff0477ac */ /* 0x000e220008000800 */
[----:B------:R-:W1:Y:S01]  /*0bb0*/  LDC.64 R2, c[0x0][0x380] ;  /* 0x0000e000ff027b82 */ /* 0x000e620000000a00 */
[----:B0-----:R-:W-:-:S04]  /*0bc0*/  IMAD R9, R9, UR4, R0 ;  /* 0x0000000409097c24 */ /* 0x001fc8000f8e0200 */
[----:B------:R-:W-:-:S04]  /*0bd0*/  IMAD R9, R9, UR4, R8 ;  /* 0x0000000409097c24 */ /* 0x000fc8000f8e0208 */
[----:B-1----:R-:W-:-:S05]  /*0be0*/  IMAD.WIDE R2, R9, 0x4, R2 ;  /* 0x0000000409027825 */ /* 0x002fca00078e0202 */
[----:B------:R-:W-:Y:S01]  /*0bf0*/  STG.E desc[UR8][R2.64], R16 ;  /* 0x0000001002007986 */ /* 0x000fe2000c101908 */
[----:B------:R-:W-:Y:S05]  /*0c00*/  EXIT ;  /* 0x000000000000794d */ /* 0x000fea0003800000 */
.L_x_156:
        /* <DEDUP_REMOVED lines=15> */
.L_x_163:


//--------------------- .nv.shared.reserved.0     --------------------------
	.section	.nv.shared.reserved.0,"aw",@nobits
	.weak		__nv_reservedSMEM_offset_0_alias
	.size		__nv_reservedSMEM_offset_0_alias, 0, 64
	.other		__nv_reservedSMEM_offset_0_alias,@"STO_CUDA_RESERVED_SHARED STV_DEFAULT"
__nv_reservedSMEM_offset_0_alias:
	.zero		0
	.zero		64


//--------------------- .nv.constant0._Z13factorCKernelPfS_S_S_S_S_ii --------------------------
	.section	.nv.constant0._Z13factorCKernelPfS_S_S_S_S_ii,"a",@progbits
	.sectionflags	@""
	.align	4
.nv.constant0._Z13factorCKernelPfS_S_S_S_S_ii:
	.zero		952


//--------------------- .nv.constant0._Z13factorBKernelPfS_S_S_S_S_ii --------------------------
	.section	.nv.constant0._Z13factorBKernelPfS_S_S_S_S_ii,"a",@progbits
	.sectionflags	@""
	.align	4
.nv.constant0._Z13factorBKernelPfS_S_S_S_S_ii:
	.zero		952


//--------------------- .nv.constant0._Z13factorAKernelPfS_S_S_S_S_ii --------------------------
	.section	.nv.constant0._Z13factorAKernelPfS_S_S_S_S_ii,"a",@progbits
	.sectionflags	@""
	.align	4
.nv.constant0._Z13factorAKernelPfS_S_S_S_S_ii:
	.zero		952


//--------------------- .nv.constant0._Z11errorKernelPfS_S_S_ii --------------------------
	.section	.nv.constant0._Z11errorKernelPfS_S_S_ii,"a",@progbits
	.sectionflags	@""
	.align	4
.nv.constant0._Z11errorKernelPfS_S_S_ii:
	.zero		936


//--------------------- SYMBOLS --------------------------

	.type		.nv.reservedSmem.offset0,@object
	.size		.nv.reservedSmem.offset0,0x4
